	.target	sm_100a

	.elftype	@"ET_EXEC"


//--------------------- .note.nv.tkinfo           --------------------------
	.section	.note.nv.tkinfo,"",@"SHT_NOTE"
	.sectionflags	@"SHF_NOTE_NV_TKINFO"
	.tkinfo
        /*0018*/ 	.word	0x00000002
        /*0030*/ 	.string	""
        /*0030*/ 	.string	"ptxas"
        /*0030*/ 	.string	"Cuda compilation tools, release 13.0, V13.0.88"
        /*0030*/ 	.string	"Build cuda_13.0.r13.0/compiler.36424714_0"
        /*0030*/ 	.string	"-arch sm_100a -m 64 "



//--------------------- .note.nv.cuinfo           --------------------------
	.section	.note.nv.cuinfo,"",@"SHT_NOTE"
	.sectionflags	@"SHF_NOTE_NV_CUINFO"
        /*0018*/ 	.short	0x0002
        /*001a*/ 	.short	0x0064
        /*001c*/ 	.short	0x0082
	.zero		2


//--------------------- .nv.info                  --------------------------
	.section	.nv.info,"",@"SHT_CUDA_INFO"
	.align	4


	//----- nvinfo : EIATTR_REGCOUNT
	.align		4
        /*0000*/ 	.byte	0x04, 0x2f
        /*0002*/ 	.short	(.L_19 - .L_18)
	.align		4
.L_18:
        /*0004*/ 	.word	index@(_ZN7cutlass13device_kernelINS_4gemm6kernel13GemmUniversalIN4cute5tupleIJiiiiEEENS1_10collective13CollectiveMmaINS1_35MainloopSm100TmaUmmaWarpSpecializedILi20ELi2ELi4ENS5_IJNS4_1CILi8EEENSA_ILi1EEESC_EEEEENS5_IJNSA_ILi256EEENSA_ILi64EEESG_EEENS_12float_e4m3_tENS5_IJlSC_lEEESI_SJ_NS4_8TiledMMAINS4_8MMA_AtomIJNS4_10MMA_TraitsINS4_25SM100_MMA_F8F6F4_2x1SM_SSEJSI_SI_fSF_SG_NS4_17integral_constantINS4_4UMMA5MajorELSQ_0EEESR_NSO_INSP_7ScaleInELSS_0EEEST_EEEEEENS4_6LayoutINS5_IJSC_SC_SC_EEENS5_IJNSA_ILi0EEESY_SY_EEEEENS5_IJNS4_10UnderscoreES11_S11_EEEEENS4_18SM100_TMA_2SM_LOADENS4_14ComposedLayoutINS4_7SwizzleILi2ELi4ELi3EEENS4_18smem_ptr_flag_bitsILi8EEENSW_INS5_IJSB_SG_EEENS5_IJSG_SC_EEEEEEEvNS4_8identityENS4_28SM100_TMA_2SM_LOAD_MULTICASTES1D_vS1E_EENS_8epilogue10collective18CollectiveEpilogueINS1H_23Sm100TmaWarpSpecializedILi1ELi1ELi64ELb0ELb0EEEJNS5_IJNSA_ILi128EEESG_SG_EEENS5_IJNSW_IS1M_SC_EENSW_ISG_SC_EEEEESI_SJ_SI_SJ_NS1H_6fusion15FusionCallbacksIS1L_NS1R_17LinearCombinationISI_fSI_fLNS_15FloatRoundStyleE2EEES1N_S1Q_JEEENS4_5SM1004TMEM4LOAD26SM100_TMEM_LOAD_32dp32b64xENS4_13SM90_TMA_LOADES1D_NS4_39AutoVectorizingCopyWithAssumedAlignmentILi128EEENS4_14SM90_TMA_STOREES1D_S23_S23_EEEvvEEEEvNT_6ParamsE)
        /*0008*/ 	.word	0x0000009a


	//----- nvinfo : EIATTR_FRAME_SIZE
	.align		4
.L_19:
        /*000c*/ 	.byte	0x04, 0x11
        /*000e*/ 	.short	(.L_21 - .L_20)
	.align		4
.L_20:
        /*0010*/ 	.word	index@($__internal_2_$__cuda_sm10x_tcgen05_guardrail_trap_unallocated_columns_being_dealloced)
        /*0014*/ 	.word	0x00000000


	//----- nvinfo : EIATTR_FRAME_SIZE
	.align		4
.L_21:
        /*0018*/ 	.byte	0x04, 0x11
        /*001a*/ 	.short	(.L_23 - .L_22)
	.align		4
.L_22:
        /*001c*/ 	.word	index@($__internal_1_$__cuda_sm10x_tcgen05_guardrail_trap_phase_invalid_during_alloc)
        /*0020*/ 	.word	0x00000000


	//----- nvinfo : EIATTR_FRAME_SIZE
	.align		4
.L_23:
        /*0024*/ 	.byte	0x04, 0x11
        /*0026*/ 	.short	(.L_25 - .L_24)
	.align		4
.L_24:
        /*0028*/ 	.word	index@($__internal_0_$__cuda_sm10x_tcgen05_guardrail_trap_col_being_dealloced_not_returned_by_alloc)
        /*002c*/ 	.word	0x00000000


	//----- nvinfo : EIATTR_FRAME_SIZE
	.align		4
.L_25:
        /*0030*/ 	.byte	0x04, 0x11
        /*0032*/ 	.short	(.L_27 - .L_26)
	.align		4
.L_26:
        /*0034*/ 	.word	index@(_ZN7cutlass13device_kernelINS_4gemm6kernel13GemmUniversalIN4cute5tupleIJiiiiEEENS1_10collective13CollectiveMmaINS1_35MainloopSm100TmaUmmaWarpSpecializedILi20ELi2ELi4ENS5_IJNS4_1CILi8EEENSA_ILi1EEESC_EEEEENS5_IJNSA_ILi256EEENSA_ILi64EEESG_EEENS_12float_e4m3_tENS5_IJlSC_lEEESI_SJ_NS4_8TiledMMAINS4_8MMA_AtomIJNS4_10MMA_TraitsINS4_25SM100_MMA_F8F6F4_2x1SM_SSEJSI_SI_fSF_SG_NS4_17integral_constantINS4_4UMMA5MajorELSQ_0EEESR_NSO_INSP_7ScaleInELSS_0EEEST_EEEEEENS4_6LayoutINS5_IJSC_SC_SC_EEENS5_IJNSA_ILi0EEESY_SY_EEEEENS5_IJNS4_10UnderscoreES11_S11_EEEEENS4_18SM100_TMA_2SM_LOADENS4_14ComposedLayoutINS4_7SwizzleILi2ELi4ELi3EEENS4_18smem_ptr_flag_bitsILi8EEENSW_INS5_IJSB_SG_EEENS5_IJSG_SC_EEEEEEEvNS4_8identityENS4_28SM100_TMA_2SM_LOAD_MULTICASTES1D_vS1E_EENS_8epilogue10collective18CollectiveEpilogueINS1H_23Sm100TmaWarpSpecializedILi1ELi1ELi64ELb0ELb0EEEJNS5_IJNSA_ILi128EEESG_SG_EEENS5_IJNSW_IS1M_SC_EENSW_ISG_SC_EEEEESI_SJ_SI_SJ_NS1H_6fusion15FusionCallbacksIS1L_NS1R_17LinearCombinationISI_fSI_fLNS_15FloatRoundStyleE2EEES1N_S1Q_JEEENS4_5SM1004TMEM4LOAD26SM100_TMEM_LOAD_32dp32b64xENS4_13SM90_TMA_LOADES1D_NS4_39AutoVectorizingCopyWithAssumedAlignmentILi128EEENS4_14SM90_TMA_STOREES1D_S23_S23_EEEvvEEEEvNT_6ParamsE)
        /*0038*/ 	.word	0x00000000


	//----- nvinfo : EIATTR_MIN_STACK_SIZE
	.align		4
.L_27:
        /*003c*/ 	.byte	0x04, 0x12
        /*003e*/ 	.short	(.L_29 - .L_28)
	.align		4
.L_28:
        /*0040*/ 	.word	index@(_ZN7cutlass13device_kernelINS_4gemm6kernel13GemmUniversalIN4cute5tupleIJiiiiEEENS1_10collective13CollectiveMmaINS1_35MainloopSm100TmaUmmaWarpSpecializedILi20ELi2ELi4ENS5_IJNS4_1CILi8EEENSA_ILi1EEESC_EEEEENS5_IJNSA_ILi256EEENSA_ILi64EEESG_EEENS_12float_e4m3_tENS5_IJlSC_lEEESI_SJ_NS4_8TiledMMAINS4_8MMA_AtomIJNS4_10MMA_TraitsINS4_25SM100_MMA_F8F6F4_2x1SM_SSEJSI_SI_fSF_SG_NS4_17integral_constantINS4_4UMMA5MajorELSQ_0EEESR_NSO_INSP_7ScaleInELSS_0EEEST_EEEEEENS4_6LayoutINS5_IJSC_SC_SC_EEENS5_IJNSA_ILi0EEESY_SY_EEEEENS5_IJNS4_10UnderscoreES11_S11_EEEEENS4_18SM100_TMA_2SM_LOADENS4_14ComposedLayoutINS4_7SwizzleILi2ELi4ELi3EEENS4_18smem_ptr_flag_bitsILi8EEENSW_INS5_IJSB_SG_EEENS5_IJSG_SC_EEEEEEEvNS4_8identityENS4_28SM100_TMA_2SM_LOAD_MULTICASTES1D_vS1E_EENS_8epilogue10collective18CollectiveEpilogueINS1H_23Sm100TmaWarpSpecializedILi1ELi1ELi64ELb0ELb0EEEJNS5_IJNSA_ILi128EEESG_SG_EEENS5_IJNSW_IS1M_SC_EENSW_ISG_SC_EEEEESI_SJ_SI_SJ_NS1H_6fusion15FusionCallbacksIS1L_NS1R_17LinearCombinationISI_fSI_fLNS_15FloatRoundStyleE2EEES1N_S1Q_JEEENS4_5SM1004TMEM4LOAD26SM100_TMEM_LOAD_32dp32b64xENS4_13SM90_TMA_LOADES1D_NS4_39AutoVectorizingCopyWithAssumedAlignmentILi128EEENS4_14SM90_TMA_STOREES1D_S23_S23_EEEvvEEEEvNT_6ParamsE)
        /*0044*/ 	.word	0x00000000
.L_29:


//--------------------- .nv.compat                --------------------------
	.section	.nv.compat,"",@"SHT_CUDA_COMPAT_INFO"
	.align	4
        /*0000*/ 	.byte	0x02, 0x09, 0x01, 0x00, 0x02, 0x02, 0x02, 0x00, 0x02, 0x05, 0x05, 0x00, 0x03, 0x07, 0x01, 0x01
        /*0010*/ 	.byte	0x02, 0x03, 0x01, 0x00, 0x02, 0x06, 0x01, 0x00, 0x04, 0x0b, 0x08, 0x00, 0x09, 0x00, 0x00, 0x00
        /*0020*/ 	.byte	0x00, 0x00, 0x00, 0x00


//--------------------- .nv.info._ZN7cutlass13device_kernelINS_4gemm6kernel13GemmUniversalIN4cute5tupleIJiiiiEEENS1_10collective13CollectiveMmaINS1_35MainloopSm100TmaUmmaWarpSpecializedILi20ELi2ELi4ENS5_IJNS4_1CILi8EEENSA_ILi1EEESC_EEEEENS5_IJNSA_ILi256EEENSA_ILi64EEESG_EEENS_12float_e4m3_tENS5_IJlSC_lEEESI_SJ_NS4_8TiledMMAINS4_8MMA_AtomIJNS4_10MMA_TraitsINS4_25SM100_MMA_F8F6F4_2x1SM_SSEJSI_SI_fSF_SG_NS4_17integral_constantINS4_4UMMA5MajorELSQ_0EEESR_NSO_INSP_7ScaleInELSS_0EEEST_EEEEEENS4_6LayoutINS5_IJSC_SC_SC_EEENS5_IJNSA_ILi0EEESY_SY_EEEEENS5_IJNS4_10UnderscoreES11_S11_EEEEENS4_18SM100_TMA_2SM_LOADENS4_14ComposedLayoutINS4_7SwizzleILi2ELi4ELi3EEENS4_18smem_ptr_flag_bitsILi8EEENSW_INS5_IJSB_SG_EEENS5_IJSG_SC_EEEEEEEvNS4_8identityENS4_28SM100_TMA_2SM_LOAD_MULTICASTES1D_vS1E_EENS_8epilogue10collective18CollectiveEpilogueINS1H_23Sm100TmaWarpSpecializedILi1ELi1ELi64ELb0ELb0EEEJNS5_IJNSA_ILi128EEESG_SG_EEENS5_IJNSW_IS1M_SC_EENSW_ISG_SC_EEEEESI_SJ_SI_SJ_NS1H_6fusion15FusionCallbacksIS1L_NS1R_17LinearCombinationISI_fSI_fLNS_15FloatRoundStyleE2EEES1N_S1Q_JEEENS4_5SM1004TMEM4LOAD26SM100_TMEM_LOAD_32dp32b64xENS4_13SM90_TMA_LOADES1D_NS4_39AutoVectorizingCopyWithAssumedAlignmentILi128EEENS4_14SM90_TMA_STOREES1D_S23_S23_EEEvvEEEEvNT_6ParamsE --------------------------
	.section	.nv.info._ZN7cutlass13device_kernelINS_4gemm6kernel13GemmUniversalIN4cute5tupleIJiiiiEEENS1_10collective13CollectiveMmaINS1_35MainloopSm100TmaUmmaWarpSpecializedILi20ELi2ELi4ENS5_IJNS4_1CILi8EEENSA_ILi1EEESC_EEEEENS5_IJNSA_ILi256EEENSA_ILi64EEESG_EEENS_12float_e4m3_tENS5_IJlSC_lEEESI_SJ_NS4_8TiledMMAINS4_8MMA_AtomIJNS4_10MMA_TraitsINS4_25SM100_MMA_F8F6F4_2x1SM_SSEJSI_SI_fSF_SG_NS4_17integral_constantINS4_4UMMA5MajorELSQ_0EEESR_NSO_INSP_7ScaleInELSS_0EEEST_EEEEEENS4_6LayoutINS5_IJSC_SC_SC_EEENS5_IJNSA_ILi0EEESY_SY_EEEEENS5_IJNS4_10UnderscoreES11_S11_EEEEENS4_18SM100_TMA_2SM_LOADENS4_14ComposedLayoutINS4_7SwizzleILi2ELi4ELi3EEENS4_18smem_ptr_flag_bitsILi8EEENSW_INS5_IJSB_SG_EEENS5_IJSG_SC_EEEEEEEvNS4_8identityENS4_28SM100_TMA_2SM_LOAD_MULTICASTES1D_vS1E_EENS_8epilogue10collective18CollectiveEpilogueINS1H_23Sm100TmaWarpSpecializedILi1ELi1ELi64ELb0ELb0EEEJNS5_IJNSA_ILi128EEESG_SG_EEENS5_IJNSW_IS1M_SC_EENSW_ISG_SC_EEEEESI_SJ_SI_SJ_NS1H_6fusion15FusionCallbacksIS1L_NS1R_17LinearCombinationISI_fSI_fLNS_15FloatRoundStyleE2EEES1N_S1Q_JEEENS4_5SM1004TMEM4LOAD26SM100_TMEM_LOAD_32dp32b64xENS4_13SM90_TMA_LOADES1D_NS4_39AutoVectorizingCopyWithAssumedAlignmentILi128EEENS4_14SM90_TMA_STOREES1D_S23_S23_EEEvvEEEEvNT_6ParamsE,"",@"SHT_CUDA_INFO"
	.sectionflags	@""
	.align	4


	//----- nvinfo : EIATTR_CUDA_API_VERSION
	.align		4
        /*0000*/ 	.byte	0x04, 0x37
        /*0002*/ 	.short	(.L_31 - .L_30)
.L_30:
        /*0004*/ 	.word	0x00000082


	//----- nvinfo : EIATTR_KPARAM_INFO
	.align		4
.L_31:
        /*0008*/ 	.byte	0x04, 0x17
        /*000a*/ 	.short	(.L_33 - .L_32)
.L_32:
        /*000c*/ 	.word	0x00000000
        /*0010*/ 	.short	0x0000
        /*0012*/ 	.short	0x0000
        /*0014*/ 	.byte	0x00, 0xf0, 0x01, 0x20


	//----- nvinfo : EIATTR_AT_ENTRY_FRAGMENTS
	.align		4
.L_33:
        /*0018*/ 	.byte	0x04, 0x4f
        /*001a*/ 	.short	(.L_35 - .L_34)


	//   ....[0]....
.L_34:
        /*001c*/ 	.word	0x00000007


	//----- nvinfo : EIATTR_RESERVED_SMEM_USED
	.align		4
.L_35:
        /*0020*/ 	.byte	0x01, 0x41
	.zero		2


	//----- nvinfo : EIATTR_SPARSE_MMA_MASK
	.align		4
        /*0024*/ 	.byte	0x03, 0x50
        /*0026*/ 	.short	0x0000


	//----- nvinfo : EIATTR_TCGEN05_2CTA_USED
	.align		4
        /*0028*/ 	.byte	0x01, 0x52
	.zero		2


	//----- nvinfo : EIATTR_MAXREG_COUNT
	.align		4
        /*002c*/ 	.byte	0x03, 0x1b
        /*002e*/ 	.short	0x00ff


	//----- nvinfo : EIATTR_NUM_BARRIERS
	.align		4
        /*0030*/ 	.byte	0x02, 0x4c
        /*0032*/ 	.byte	0x07
	.zero		1


	//----- nvinfo : EIATTR_EXTERNS
	.align		4
        /*0034*/ 	.byte	0x04, 0x0f
        /*0036*/ 	.short	(.L_37 - .L_36)


	//   ....[0]....
	.align		4
.L_36:
        /*0038*/ 	.word	index@(__assertfail)


	//----- nvinfo : EIATTR_MERCURY_ISA_VERSION
	.align		4
.L_37:
        /*003c*/ 	.byte	0x03, 0x5f
        /*003e*/ 	.short	0x0101


	//----- nvinfo : EIATTR_INT_WARP_WIDE_INSTR_OFFSETS
	.align		4
        /*0040*/ 	.byte	0x04, 0x31
        /*0042*/ 	.short	(.L_39 - .L_38)


	//   ....[0]....
.L_38:
        /*0044*/ 	.word	0x00000fa0


	//   ....[1]....
        /*0048*/ 	.word	0x00001050


	//   ....[2]....
        /*004c*/ 	.word	0x00004d90


	//   ....[3]....
        /*0050*/ 	.word	0x00004dc0


	//   ....[4]....
        /*0054*/ 	.word	0x00004de0


	//   ....[5]....
        /*0058*/ 	.word	0x000059c0


	//   ....[6]....
        /*005c*/ 	.word	0x00005a70


	//----- nvinfo : EIATTR_COOP_GROUP_MASK_REGIDS
	.align		4
.L_39:
        /*0060*/ 	.byte	0x04, 0x29
        /*0062*/ 	.short	(.L_41 - .L_40)


	//   ....[0]....
.L_40:
        /*0064*/ 	.word	0xffffffff


	//   ....[1]....
        /*0068*/ 	.word	0xffffffff


	//   ....[2]....
        /*006c*/ 	.word	0xffffffff


	//   ....[3]....
        /*0070*/ 	.word	0xffffffff


	//   ....[4]....
        /*0074*/ 	.word	0xffffffff


	//   ....[5]....
        /*0078*/ 	.word	0xffffffff


	//   ....[6]....
        /*007c*/ 	.word	0xffffffff


	//   ....[7]....
        /*0080*/ 	.word	0xffffffff


	//   ....[8]....
        /*0084*/ 	.word	0xffffffff


	//   ....[9]....
        /*0088*/ 	.word	0xffffffff


	//   ....[10]....
        /*008c*/ 	.word	0xffffffff


	//   ....[11]....
        /*0090*/ 	.word	0xffffffff


	//   ....[12]....
        /*0094*/ 	.word	0xffffffff


	//   ....[13]....
        /*0098*/ 	.word	0xffffffff


	//----- nvinfo : EIATTR_COOP_GROUP_INSTR_OFFSETS
	.align		4
.L_41:
        /*009c*/ 	.byte	0x04, 0x28
        /*009e*/ 	.short	(.L_43 - .L_42)


	//   ....[0]....
.L_42:
        /*00a0*/ 	.word	0x000000b0


	//   ....[1]....
        /*00a4*/ 	.word	0x00000510


	//   ....[2]....
        /*00a8*/ 	.word	0x00000910


	//   ....[3]....
        /*00ac*/ 	.word	0x00000a50


	//   ....[4]....
        /*00b0*/ 	.word	0x00000b50


	//   ....[5]....
        /*00b4*/ 	.word	0x00000cc0


	//   ....[6]....
        /*00b8*/ 	.word	0x00000e60


	//   ....[7]....
        /*00bc*/ 	.word	0x000010c0


	//   ....[8]....
        /*00c0*/ 	.word	0x00002480


	//   ....[9]....
        /*00c4*/ 	.word	0x00003c50


	//   ....[10]....
        /*00c8*/ 	.word	0x00004120


	//   ....[11]....
        /*00cc*/ 	.word	0x00004150


	//   ....[12]....
        /*00d0*/ 	.word	0x00004c90


	//   ....[13]....
        /*00d4*/ 	.word	0x00004ea0


	//----- nvinfo : EIATTR_VRC_CTA_INIT_COUNT
	.align		4
.L_43:
        /*00d8*/ 	.byte	0x02, 0x4a
        /*00da*/ 	.byte	0x80
	.zero		1


	//----- nvinfo : EIATTR_SYSCALL_OFFSETS
	.align		4
        /*00dc*/ 	.byte	0x04, 0x46
        /*00de*/ 	.short	(.L_45 - .L_44)


	//   ....[0]....
.L_44:
        /*00e0*/ 	.word	0x000065b0


	//   ....[1]....
        /*00e4*/ 	.word	0x000066f0


	//   ....[2]....
        /*00e8*/ 	.word	0x00006ec0


	//----- nvinfo : EIATTR_MBARRIER_INSTR_OFFSETS
	.align		4
.L_45:
        /*00ec*/ 	.byte	0x04, 0x39
        /*00ee*/ 	.short	(.L_47 - .L_46)


	//   ....[0]....
.L_46:
        /*00f0*/ 	.word	0x00000670
        /*00f4*/ 	.word	0x000000ff
        /*00f8*/ 	.word	0x00000000
        /*00fc*/ 	.short	0x0100
        /*00fe*/ 	.byte	0x04
	.zero		1


	//   ....[1]....
        /*0100*/ 	.word	0x00000680
        /*0104*/ 	.word	0x000000ff
        /*0108*/ 	.word	0x000000a0
        /*010c*/ 	.short	0x0100
        /*010e*/ 	.byte	0x04
	.zero		1


	//   ....[2]....
        /*0110*/ 	.word	0x00000690
        /*0114*/ 	.word	0x000000ff
        /*0118*/ 	.word	0x00000008
        /*011c*/ 	.short	0x0100
        /*011e*/ 	.byte	0x04
	.zero		1


	//   ....[3]....
        /*0120*/ 	.word	0x000006a0
        /*0124*/ 	.word	0x000000ff
        /*0128*/ 	.word	0x000000a8
        /*012c*/ 	.short	0x0100
        /*012e*/ 	.byte	0x04
	.zero		1


	//   ....[4]....
        /*0130*/ 	.word	0x000006b0
        /*0134*/ 	.word	0x000000ff
        /*0138*/ 	.word	0x00000010
        /*013c*/ 	.short	0x0100
        /*013e*/ 	.byte	0x04
	.zero		1


	//   ....[5]....
        /*0140*/ 	.word	0x000006c0
        /*0144*/ 	.word	0x000000ff
        /*0148*/ 	.word	0x000000b0
        /*014c*/ 	.short	0x0100
        /*014e*/ 	.byte	0x04
	.zero		1


	//   ....[6]....
        /*0150*/ 	.word	0x000006d0
        /*0154*/ 	.word	0x000000ff
        /*0158*/ 	.word	0x00000018
        /*015c*/ 	.short	0x0100
        /*015e*/ 	.byte	0x04
	.zero		1


	//   ....[7]....
        /*0160*/ 	.word	0x000006e0
        /*0164*/ 	.word	0x000000ff
        /*0168*/ 	.word	0x000000b8
        /*016c*/ 	.short	0x0100
        /*016e*/ 	.byte	0x04
	.zero		1


	//   ....[8]....
        /*0170*/ 	.word	0x000006f0
        /*0174*/ 	.word	0x000000ff
        /*0178*/ 	.word	0x00000020
        /*017c*/ 	.short	0x0100
        /*017e*/ 	.byte	0x04
	.zero		1


	//   ....[9]....
        /*0180*/ 	.word	0x00000700
        /*0184*/ 	.word	0x000000ff
        /*0188*/ 	.word	0x000000c0
        /*018c*/ 	.short	0x0100
        /*018e*/ 	.byte	0x04
	.zero		1


	//   ....[10]....
        /*0190*/ 	.word	0x00000710
        /*0194*/ 	.word	0x000000ff
        /*0198*/ 	.word	0x00000028
        /*019c*/ 	.short	0x0100
        /*019e*/ 	.byte	0x04
	.zero		1


	//   ....[11]....
        /*01a0*/ 	.word	0x00000720
        /*01a4*/ 	.word	0x000000ff
        /*01a8*/ 	.word	0x000000c8
        /*01ac*/ 	.short	0x0100
        /*01ae*/ 	.byte	0x04
	.zero		1


	//   ....[12]....
        /*01b0*/ 	.word	0x00000730
        /*01b4*/ 	.word	0x000000ff
        /*01b8*/ 	.word	0x00000030
        /*01bc*/ 	.short	0x0100
        /*01be*/ 	.byte	0x04
	.zero		1


	//   ....[13]....
        /*01c0*/ 	.word	0x00000740
        /*01c4*/ 	.word	0x000000ff
        /*01c8*/ 	.word	0x000000d0
        /*01cc*/ 	.short	0x0100
        /*01ce*/ 	.byte	0x04
	.zero		1


	//   ....[14]....
        /*01d0*/ 	.word	0x00000750
        /*01d4*/ 	.word	0x000000ff
        /*01d8*/ 	.word	0x00000038
        /*01dc*/ 	.short	0x0100
        /*01de*/ 	.byte	0x04
	.zero		1


	//   ....[15]....
        /*01e0*/ 	.word	0x00000760
        /*01e4*/ 	.word	0x000000ff
        /*01e8*/ 	.word	0x000000d8
        /*01ec*/ 	.short	0x0100
        /*01ee*/ 	.byte	0x04
	.zero		1


	//   ....[16]....
        /*01f0*/ 	.word	0x00000770
        /*01f4*/ 	.word	0x000000ff
        /*01f8*/ 	.word	0x00000040
        /*01fc*/ 	.short	0x0100
        /*01fe*/ 	.byte	0x04
	.zero		1


	//   ....[17]....
        /*0200*/ 	.word	0x00000780
        /*0204*/ 	.word	0x000000ff
        /*0208*/ 	.word	0x000000e0
        /*020c*/ 	.short	0x0100
        /*020e*/ 	.byte	0x04
	.zero		1


	//   ....[18]....
        /*0210*/ 	.word	0x00000790
        /*0214*/ 	.word	0x000000ff
        /*0218*/ 	.word	0x00000048
        /*021c*/ 	.short	0x0100
        /*021e*/ 	.byte	0x04
	.zero		1


	//   ....[19]....
        /*0220*/ 	.word	0x000007a0
        /*0224*/ 	.word	0x000000ff
        /*0228*/ 	.word	0x000000e8
        /*022c*/ 	.short	0x0100
        /*022e*/ 	.byte	0x04
	.zero		1


	//   ....[20]....
        /*0230*/ 	.word	0x000007b0
        /*0234*/ 	.word	0x000000ff
        /*0238*/ 	.word	0x00000050
        /*023c*/ 	.short	0x0100
        /*023e*/ 	.byte	0x04
	.zero		1


	//   ....[21]....
        /*0240*/ 	.word	0x000007c0
        /*0244*/ 	.word	0x000000ff
        /*0248*/ 	.word	0x000000f0
        /*024c*/ 	.short	0x0100
        /*024e*/ 	.byte	0x04
	.zero		1


	//   ....[22]....
        /*0250*/ 	.word	0x000007d0
        /*0254*/ 	.word	0x000000ff
        /*0258*/ 	.word	0x00000058
        /*025c*/ 	.short	0x0100
        /*025e*/ 	.byte	0x04
	.zero		1


	//   ....[23]....
        /*0260*/ 	.word	0x000007e0
        /*0264*/ 	.word	0x000000ff
        /*0268*/ 	.word	0x000000f8
        /*026c*/ 	.short	0x0100
        /*026e*/ 	.byte	0x04
	.zero		1


	//   ....[24]....
        /*0270*/ 	.word	0x000007f0
        /*0274*/ 	.word	0x000000ff
        /*0278*/ 	.word	0x00000060
        /*027c*/ 	.short	0x0100
        /*027e*/ 	.byte	0x04
	.zero		1


	//   ....[25]....
        /*0280*/ 	.word	0x00000800
        /*0284*/ 	.word	0x000000ff
        /*0288*/ 	.word	0x00000100
        /*028c*/ 	.short	0x0100
        /*028e*/ 	.byte	0x04
	.zero		1


	//   ....[26]....
        /*0290*/ 	.word	0x00000810
        /*0294*/ 	.word	0x000000ff
        /*0298*/ 	.word	0x00000068
        /*029c*/ 	.short	0x0100
        /*029e*/ 	.byte	0x04
	.zero		1


	//   ....[27]....
        /*02a0*/ 	.word	0x00000820
        /*02a4*/ 	.word	0x000000ff
        /*02a8*/ 	.word	0x00000108
        /*02ac*/ 	.short	0x0100
        /*02ae*/ 	.byte	0x04
	.zero		1


	//   ....[28]....
        /*02b0*/ 	.word	0x00000830
        /*02b4*/ 	.word	0x000000ff
        /*02b8*/ 	.word	0x00000070
        /*02bc*/ 	.short	0x0100
        /*02be*/ 	.byte	0x04
	.zero		1


	//   ....[29]....
        /*02c0*/ 	.word	0x00000840
        /*02c4*/ 	.word	0x000000ff
        /*02c8*/ 	.word	0x00000110
        /*02cc*/ 	.short	0x0100
        /*02ce*/ 	.byte	0x04
	.zero		1


	//   ....[30]....
        /*02d0*/ 	.word	0x00000850
        /*02d4*/ 	.word	0x000000ff
        /*02d8*/ 	.word	0x00000078
        /*02dc*/ 	.short	0x0100
        /*02de*/ 	.byte	0x04
	.zero		1


	//   ....[31]....
        /*02e0*/ 	.word	0x00000860
        /*02e4*/ 	.word	0x000000ff
        /*02e8*/ 	.word	0x00000118
        /*02ec*/ 	.short	0x0100
        /*02ee*/ 	.byte	0x04
	.zero		1


	//   ....[32]....
        /*02f0*/ 	.word	0x00000870
        /*02f4*/ 	.word	0x000000ff
        /*02f8*/ 	.word	0x00000080
        /*02fc*/ 	.short	0x0100
        /*02fe*/ 	.byte	0x04
	.zero		1


	//   ....[33]....
        /*0300*/ 	.word	0x00000880
        /*0304*/ 	.word	0x000000ff
        /*0308*/ 	.word	0x00000120
        /*030c*/ 	.short	0x0100
        /*030e*/ 	.byte	0x04
	.zero		1


	//   ....[34]....
        /*0310*/ 	.word	0x00000890
        /*0314*/ 	.word	0x000000ff
        /*0318*/ 	.word	0x00000088
        /*031c*/ 	.short	0x0100
        /*031e*/ 	.byte	0x04
	.zero		1


	//   ....[35]....
        /*0320*/ 	.word	0x000008a0
        /*0324*/ 	.word	0x000000ff
        /*0328*/ 	.word	0x00000128
        /*032c*/ 	.short	0x0100
        /*032e*/ 	.byte	0x04
	.zero		1


	//   ....[36]....
        /*0330*/ 	.word	0x000008b0
        /*0334*/ 	.word	0x000000ff
        /*0338*/ 	.word	0x00000090
        /*033c*/ 	.short	0x0100
        /*033e*/ 	.byte	0x04
	.zero		1


	//   ....[37]....
        /*0340*/ 	.word	0x000008c0
        /*0344*/ 	.word	0x000000ff
        /*0348*/ 	.word	0x00000130
        /*034c*/ 	.short	0x0100
        /*034e*/ 	.byte	0x04
	.zero		1


	//   ....[38]....
        /*0350*/ 	.word	0x000008d0
        /*0354*/ 	.word	0x000000ff
        /*0358*/ 	.word	0x00000098
        /*035c*/ 	.short	0x0100
        /*035e*/ 	.byte	0x04
	.zero		1


	//   ....[39]....
        /*0360*/ 	.word	0x000008e0
        /*0364*/ 	.word	0x000000ff
        /*0368*/ 	.word	0x00000138
        /*036c*/ 	.short	0x0100
        /*036e*/ 	.byte	0x04
	.zero		1


	//   ....[40]....
        /*0370*/ 	.word	0x00000a20
        /*0374*/ 	.word	0x000000ff
        /*0378*/ 	.word	0x00000140
        /*037c*/ 	.short	0x0100
        /*037e*/ 	.byte	0x04
	.zero		1


	//   ....[41]....
        /*0380*/ 	.word	0x00000a30
        /*0384*/ 	.word	0x000000ff
        /*0388*/ 	.word	0x00000148
        /*038c*/ 	.short	0x0100
        /*038e*/ 	.byte	0x04
	.zero		1


	//   ....[42]....
        /*0390*/ 	.word	0x00000b20
        /*0394*/ 	.word	0x000000ff
        /*0398*/ 	.word	0x00000150
        /*039c*/ 	.short	0x0100
        /*039e*/ 	.byte	0x06
	.zero		1


	//   ....[43]....
        /*03a0*/ 	.word	0x00000b30
        /*03a4*/ 	.word	0x000000ff
        /*03a8*/ 	.word	0x00000158
        /*03ac*/ 	.short	0x0100
        /*03ae*/ 	.byte	0x06
	.zero		1


	//   ....[44]....
        /*03b0*/ 	.word	0x00000c70
        /*03b4*/ 	.word	0x000000ff
        /*03b8*/ 	.word	0x00000160
        /*03bc*/ 	.short	0x0100
        /*03be*/ 	.byte	0x06
	.zero		1


	//   ....[45]....
        /*03c0*/ 	.word	0x00000c80
        /*03c4*/ 	.word	0x000000ff
        /*03c8*/ 	.word	0x00000170
        /*03cc*/ 	.short	0x0100
        /*03ce*/ 	.byte	0x06
	.zero		1


	//   ....[46]....
        /*03d0*/ 	.word	0x00000c90
        /*03d4*/ 	.word	0x000000ff
        /*03d8*/ 	.word	0x00000168
        /*03dc*/ 	.short	0x0100
        /*03de*/ 	.byte	0x06
	.zero		1


	//   ....[47]....
        /*03e0*/ 	.word	0x00000ca0
        /*03e4*/ 	.word	0x000000ff
        /*03e8*/ 	.word	0x00000178
        /*03ec*/ 	.short	0x0100
        /*03ee*/ 	.byte	0x06
	.zero		1


	//   ....[48]....
        /*03f0*/ 	.word	0x00000dd0
        /*03f4*/ 	.word	0x000000ff
        /*03f8*/ 	.word	0x00000180
        /*03fc*/ 	.short	0x0100
        /*03fe*/ 	.byte	0x04
	.zero		1


	//   ....[49]....
        /*0400*/ 	.word	0x00000de0
        /*0404*/ 	.word	0x000000ff
        /*0408*/ 	.word	0x000001a0
        /*040c*/ 	.short	0x0100
        /*040e*/ 	.byte	0x04
	.zero		1


	//   ....[50]....
        /*0410*/ 	.word	0x00000df0
        /*0414*/ 	.word	0x000000ff
        /*0418*/ 	.word	0x00000188
        /*041c*/ 	.short	0x0100
        /*041e*/ 	.byte	0x04
	.zero		1


	//   ....[51]....
        /*0420*/ 	.word	0x00000e00
        /*0424*/ 	.word	0x000000ff
        /*0428*/ 	.word	0x000001a8
        /*042c*/ 	.short	0x0100
        /*042e*/ 	.byte	0x04
	.zero		1


	//   ....[52]....
        /*0430*/ 	.word	0x00000e10
        /*0434*/ 	.word	0x000000ff
        /*0438*/ 	.word	0x00000190
        /*043c*/ 	.short	0x0100
        /*043e*/ 	.byte	0x04
	.zero		1


	//   ....[53]....
        /*0440*/ 	.word	0x00000e20
        /*0444*/ 	.word	0x000000ff
        /*0448*/ 	.word	0x000001b0
        /*044c*/ 	.short	0x0100
        /*044e*/ 	.byte	0x04
	.zero		1


	//   ....[54]....
        /*0450*/ 	.word	0x00000e30
        /*0454*/ 	.word	0x000000ff
        /*0458*/ 	.word	0x00000198
        /*045c*/ 	.short	0x0100
        /*045e*/ 	.byte	0x04
	.zero		1


	//   ....[55]....
        /*0460*/ 	.word	0x00000e40
        /*0464*/ 	.word	0x000000ff
        /*0468*/ 	.word	0x000001b8
        /*046c*/ 	.short	0x0100
        /*046e*/ 	.byte	0x04
	.zero		1


	//   ....[56]....
        /*0470*/ 	.word	0x00000f40
        /*0474*/ 	.word	0x000000ff
        /*0478*/ 	.word	0x000001c0
        /*047c*/ 	.short	0x0100
        /*047e*/ 	.byte	0x04
	.zero		1


	//   ....[57]....
        /*0480*/ 	.word	0x00000f50
        /*0484*/ 	.word	0x000000ff
        /*0488*/ 	.word	0x000001d0
        /*048c*/ 	.short	0x0100
        /*048e*/ 	.byte	0x04
	.zero		1


	//   ....[58]....
        /*0490*/ 	.word	0x00000f60
        /*0494*/ 	.word	0x000000ff
        /*0498*/ 	.word	0x000001c8
        /*049c*/ 	.short	0x0100
        /*049e*/ 	.byte	0x04
	.zero		1


	//   ....[59]....
        /*04a0*/ 	.word	0x00000f70
        /*04a4*/ 	.word	0x000000ff
        /*04a8*/ 	.word	0x000001d8
        /*04ac*/ 	.short	0x0100
        /*04ae*/ 	.byte	0x04
	.zero		1


	//   ....[60]....
        /*04b0*/ 	.word	0x00001070
        /*04b4*/ 	.word	0x000000ff
        /*04b8*/ 	.word	0x000001e0
        /*04bc*/ 	.short	0x0100
        /*04be*/ 	.byte	0x06
	.zero		1


	//   ....[61]....
        /*04c0*/ 	.word	0x00001cd0
        /*04c4*/ 	.word	0x00000000
        /*04c8*/ 	.word	0x000001d0
        /*04cc*/ 	.short	0x010a
        /*04ce*/ 	.byte	0xff
	.zero		1


	//   ....[62]....
        /*04d0*/ 	.word	0x00001d00
        /*04d4*/ 	.word	0x00000000
        /*04d8*/ 	.word	0x000001c0
        /*04dc*/ 	.short	0x0101
        /*04de*/ 	.byte	0xff
	.zero		1


	//   ....[63]....
        /*04e0*/ 	.word	0x00001da0
        /*04e4*/ 	.word	0x000000ff
        /*04e8*/ 	.word	0x000000a0
        /*04ec*/ 	.short	0x010a
        /*04ee*/ 	.byte	0x04
	.zero		1


	//   ....[64]....
        /*04f0*/ 	.word	0x00001e70
        /*04f4*/ 	.word	0x000000ff
        /*04f8*/ 	.word	0x000000a0
        /*04fc*/ 	.short	0x010a
        /*04fe*/ 	.byte	0x21
	.zero		1


	//   ....[65]....
        /*0500*/ 	.word	0x00002020
        /*0504*/ 	.word	0x000000ff
        /*0508*/ 	.word	0x000000a0
        /*050c*/ 	.short	0x010a
        /*050e*/ 	.byte	0x05
	.zero		1


	//   ....[66]....
        /*0510*/ 	.word	0x00002130
        /*0514*/ 	.word	0x000000ff
        /*0518*/ 	.word	0x00000158
        /*051c*/ 	.short	0x0101
        /*051e*/ 	.byte	0x0d
	.zero		1


	//   ....[67]....
        /*0520*/ 	.word	0x00002150
        /*0524*/ 	.word	0x000000ff
        /*0528*/ 	.word	0x000000a0
        /*052c*/ 	.short	0x010a
        /*052e*/ 	.byte	0x04
	.zero		1


	//   ....[68]....
        /*0530*/ 	.word	0x000021d0
        /*0534*/ 	.word	0x000000ff
        /*0538*/ 	.word	0x000000a0
        /*053c*/ 	.short	0x010a
        /*053e*/ 	.byte	0x09
	.zero		1


	//   ....[69]....
        /*0540*/ 	.word	0x000023a0
        /*0544*/ 	.word	0x000000ff
        /*0548*/ 	.word	0x000000a0
        /*054c*/ 	.short	0x010a
        /*054e*/ 	.byte	0x05
	.zero		1


	//   ....[70]....
        /*0550*/ 	.word	0x000024b0
        /*0554*/ 	.word	0x00000003
        /*0558*/ 	.word	0x00000160
        /*055c*/ 	.short	0x010a
        /*055e*/ 	.byte	0xff
	.zero		1


	//   ....[71]....
        /*0560*/ 	.word	0x00002600
        /*0564*/ 	.word	0x00000000
        /*0568*/ 	.word	0x00000000
        /*056c*/ 	.short	0x0101
        /*056e*/ 	.byte	0xff
	.zero		1


	//   ....[72]....
        /*0570*/ 	.word	0x00002ba0
        /*0574*/ 	.word	0x000000ff
        /*0578*/ 	.word	0x00000000
        /*057c*/ 	.short	0x010a
        /*057e*/ 	.byte	0x04
	.zero		1


	//   ....[73]....
        /*0580*/ 	.word	0x00002c30
        /*0584*/ 	.word	0x000000ff
        /*0588*/ 	.word	0x00000000
        /*058c*/ 	.short	0x010a
        /*058e*/ 	.byte	0x05
	.zero		1


	//   ....[74]....
        /*0590*/ 	.word	0x00002cc0
        /*0594*/ 	.word	0x000000ff
        /*0598*/ 	.word	0x00000000
        /*059c*/ 	.short	0x010a
        /*059e*/ 	.byte	0x05
	.zero		1


	//   ....[75]....
        /*05a0*/ 	.word	0x00002d50
        /*05a4*/ 	.word	0x000000ff
        /*05a8*/ 	.word	0x00000000
        /*05ac*/ 	.short	0x010a
        /*05ae*/ 	.byte	0x05
	.zero		1


	//   ....[76]....
        /*05b0*/ 	.word	0x00002de0
        /*05b4*/ 	.word	0x000000ff
        /*05b8*/ 	.word	0x00000000
        /*05bc*/ 	.short	0x010a
        /*05be*/ 	.byte	0x05
	.zero		1


	//   ....[77]....
        /*05c0*/ 	.word	0x00002e70
        /*05c4*/ 	.word	0x000000ff
        /*05c8*/ 	.word	0x00000000
        /*05cc*/ 	.short	0x010a
        /*05ce*/ 	.byte	0x05
	.zero		1


	//   ....[78]....
        /*05d0*/ 	.word	0x00002f00
        /*05d4*/ 	.word	0x000000ff
        /*05d8*/ 	.word	0x00000000
        /*05dc*/ 	.short	0x010a
        /*05de*/ 	.byte	0x05
	.zero		1


	//   ....[79]....
        /*05e0*/ 	.word	0x00002f90
        /*05e4*/ 	.word	0x000000ff
        /*05e8*/ 	.word	0x00000000
        /*05ec*/ 	.short	0x010a
        /*05ee*/ 	.byte	0x05
	.zero		1


	//   ....[80]....
        /*05f0*/ 	.word	0x00003020
        /*05f4*/ 	.word	0x000000ff
        /*05f8*/ 	.word	0x00000000
        /*05fc*/ 	.short	0x010a
        /*05fe*/ 	.byte	0x05
	.zero		1


	//   ....[81]....
        /*0600*/ 	.word	0x000030b0
        /*0604*/ 	.word	0x000000ff
        /*0608*/ 	.word	0x00000000
        /*060c*/ 	.short	0x010a
        /*060e*/ 	.byte	0x05
	.zero		1


	//   ....[82]....
        /*0610*/ 	.word	0x00003140
        /*0614*/ 	.word	0x000000ff
        /*0618*/ 	.word	0x00000000
        /*061c*/ 	.short	0x010a
        /*061e*/ 	.byte	0x05
	.zero		1


	//   ....[83]....
        /*0620*/ 	.word	0x000031d0
        /*0624*/ 	.word	0x000000ff
        /*0628*/ 	.word	0x00000000
        /*062c*/ 	.short	0x010a
        /*062e*/ 	.byte	0x05
	.zero		1


	//   ....[84]....
        /*0630*/ 	.word	0x00003260
        /*0634*/ 	.word	0x000000ff
        /*0638*/ 	.word	0x00000000
        /*063c*/ 	.short	0x010a
        /*063e*/ 	.byte	0x05
	.zero		1


	//   ....[85]....
        /*0640*/ 	.word	0x000032f0
        /*0644*/ 	.word	0x000000ff
        /*0648*/ 	.word	0x00000000
        /*064c*/ 	.short	0x010a
        /*064e*/ 	.byte	0x05
	.zero		1


	//   ....[86]....
        /*0650*/ 	.word	0x00003380
        /*0654*/ 	.word	0x000000ff
        /*0658*/ 	.word	0x00000000
        /*065c*/ 	.short	0x010a
        /*065e*/ 	.byte	0x05
	.zero		1


	//   ....[87]....
        /*0660*/ 	.word	0x00003410
        /*0664*/ 	.word	0x000000ff
        /*0668*/ 	.word	0x00000000
        /*066c*/ 	.short	0x010a
        /*066e*/ 	.byte	0x05
	.zero		1


	//   ....[88]....
        /*0670*/ 	.word	0x000034a0
        /*0674*/ 	.word	0x000000ff
        /*0678*/ 	.word	0x00000000
        /*067c*/ 	.short	0x010a
        /*067e*/ 	.byte	0x05
	.zero		1


	//   ....[89]....
        /*0680*/ 	.word	0x00003530
        /*0684*/ 	.word	0x000000ff
        /*0688*/ 	.word	0x00000000
        /*068c*/ 	.short	0x010a
        /*068e*/ 	.byte	0x05
	.zero		1


	//   ....[90]....
        /*0690*/ 	.word	0x000035c0
        /*0694*/ 	.word	0x000000ff
        /*0698*/ 	.word	0x00000000
        /*069c*/ 	.short	0x010a
        /*069e*/ 	.byte	0x05
	.zero		1


	//   ....[91]....
        /*06a0*/ 	.word	0x00003660
        /*06a4*/ 	.word	0x00000000
        /*06a8*/ 	.word	0x00000000
        /*06ac*/ 	.short	0x010a
        /*06ae*/ 	.byte	0xff
	.zero		1


	//   ....[92]....
        /*06b0*/ 	.word	0x000037a0
        /*06b4*/ 	.word	0x00000002
        /*06b8*/ 	.word	0x000001c0
        /*06bc*/ 	.short	0x010a
        /*06be*/ 	.byte	0xff
	.zero		1


	//   ....[93]....
        /*06c0*/ 	.word	0x00003810
        /*06c4*/ 	.word	0x00000002
        /*06c8*/ 	.word	0x00000000
        /*06cc*/ 	.short	0x0101
        /*06ce*/ 	.byte	0xff
	.zero		1


	//   ....[94]....
        /*06d0*/ 	.word	0x00003830
        /*06d4*/ 	.word	0x000000ff
        /*06d8*/ 	.word	0x00000170
        /*06dc*/ 	.short	0x010a
        /*06de*/ 	.byte	0x04
	.zero		1


	//   ....[95]....
        /*06e0*/ 	.word	0x00003950
        /*06e4*/ 	.word	0x00000002
        /*06e8*/ 	.word	0x00000160
        /*06ec*/ 	.short	0x010a
        /*06ee*/ 	.byte	0xff
	.zero		1


	//   ....[96]....
        /*06f0*/ 	.word	0x00003a50
        /*06f4*/ 	.word	0x00000002
        /*06f8*/ 	.word	0x00000000
        /*06fc*/ 	.short	0x0101
        /*06fe*/ 	.byte	0xff
	.zero		1


	//   ....[97]....
        /*0700*/ 	.word	0x00003ae0
        /*0704*/ 	.word	0x000000ff
        /*0708*/ 	.word	0x00000170
        /*070c*/ 	.short	0x0106
        /*070e*/ 	.byte	0x04
	.zero		1


	//   ....[98]....
        /*0710*/ 	.word	0x00003b00
        /*0714*/ 	.word	0x000000ff
        /*0718*/ 	.word	0x00000170
        /*071c*/ 	.short	0x010a
        /*071e*/ 	.byte	0x04
	.zero		1


	//   ....[99]....
        /*0720*/ 	.word	0x00003b90
        /*0724*/ 	.word	0x000000ff
        /*0728*/ 	.word	0x00000170
        /*072c*/ 	.short	0x0106
        /*072e*/ 	.byte	0x07
	.zero		1


	//   ....[100]....
        /*0730*/ 	.word	0x00003bd0
        /*0734*/ 	.word	0x00000000
        /*0738*/ 	.word	0x00000170
        /*073c*/ 	.short	0x010a
        /*073e*/ 	.byte	0xff
	.zero		1


	//   ....[101]....
        /*0740*/ 	.word	0x00003e20
        /*0744*/ 	.word	0x000000ff
        /*0748*/ 	.word	0x00000008
        /*074c*/ 	.short	0x010a
        /*074e*/ 	.byte	0x05
	.zero		1


	//   ....[102]....
        /*0750*/ 	.word	0x00003e40
        /*0754*/ 	.word	0x000000ff
        /*0758*/ 	.word	0x00000008
        /*075c*/ 	.short	0x010a
        /*075e*/ 	.byte	0x05
	.zero		1


	//   ....[103]....
        /*0760*/ 	.word	0x00003fd0
        /*0764*/ 	.word	0x000000ff
        /*0768*/ 	.word	0x00000008
        /*076c*/ 	.short	0x010a
        /*076e*/ 	.byte	0x05
	.zero		1


	//   ....[104]....
        /*0770*/ 	.word	0x00003ff0
        /*0774*/ 	.word	0x000000ff
        /*0778*/ 	.word	0x00000008
        /*077c*/ 	.short	0x010a
        /*077e*/ 	.byte	0x05
	.zero		1


	//   ....[105]....
        /*0780*/ 	.word	0x000040b0
        /*0784*/ 	.word	0x000000ff
        /*0788*/ 	.word	0x00000000
        /*078c*/ 	.short	0x0101
        /*078e*/ 	.byte	0x04
	.zero		1


	//   ....[106]....
        /*0790*/ 	.word	0x000043b0
        /*0794*/ 	.word	0x00000000
        /*0798*/ 	.word	0x00000160
        /*079c*/ 	.short	0x010a
        /*079e*/ 	.byte	0xff
	.zero		1


	//   ....[107]....
        /*07a0*/ 	.word	0x00004470
        /*07a4*/ 	.word	0x00000000
        /*07a8*/ 	.word	0x00000000
        /*07ac*/ 	.short	0x0101
        /*07ae*/ 	.byte	0xff
	.zero		1


	//   ....[108]....
        /*07b0*/ 	.word	0x00004530
        /*07b4*/ 	.word	0x000000ff
        /*07b8*/ 	.word	0x00000000
        /*07bc*/ 	.short	0x010a
        /*07be*/ 	.byte	0x04
	.zero		1


	//   ....[109]....
        /*07c0*/ 	.word	0x00004540
        /*07c4*/ 	.word	0x000000ff
        /*07c8*/ 	.word	0x000001a0
        /*07cc*/ 	.short	0x010a
        /*07ce*/ 	.byte	0x17
	.zero		1


	//   ....[110]....
        /*07d0*/ 	.word	0x000045f0
        /*07d4*/ 	.word	0x000000ff
        /*07d8*/ 	.word	0x00000000
        /*07dc*/ 	.short	0x010a
        /*07de*/ 	.byte	0x05
	.zero		1


	//   ....[111]....
        /*07e0*/ 	.word	0x00004730
        /*07e4*/ 	.word	0x000000ff
        /*07e8*/ 	.word	0x00000000
        /*07ec*/ 	.short	0x010a
        /*07ee*/ 	.byte	0x04
	.zero		1


	//   ....[112]....
        /*07f0*/ 	.word	0x00004980
        /*07f4*/ 	.word	0x000000ff
        /*07f8*/ 	.word	0x00000000
        /*07fc*/ 	.short	0x010a
        /*07fe*/ 	.byte	0x04
	.zero		1


	//   ....[113]....
        /*0800*/ 	.word	0x00004a10
        /*0804*/ 	.word	0x000000ff
        /*0808*/ 	.word	0x00000000
        /*080c*/ 	.short	0x010a
        /*080e*/ 	.byte	0x05
	.zero		1


	//   ....[114]....
        /*0810*/ 	.word	0x00004aa0
        /*0814*/ 	.word	0x000000ff
        /*0818*/ 	.word	0x00000000
        /*081c*/ 	.short	0x010a
        /*081e*/ 	.byte	0x05
	.zero		1


	//   ....[115]....
        /*0820*/ 	.word	0x00004b40
        /*0824*/ 	.word	0x00000000
        /*0828*/ 	.word	0x00000000
        /*082c*/ 	.short	0x010a
        /*082e*/ 	.byte	0xff
	.zero		1


	//   ....[116]....
        /*0830*/ 	.word	0x00004b80
        /*0834*/ 	.word	0x00000000
        /*0838*/ 	.word	0x00000000
        /*083c*/ 	.short	0x010a
        /*083e*/ 	.byte	0xff
	.zero		1


	//   ....[117]....
        /*0840*/ 	.word	0x00004bf0
        /*0844*/ 	.word	0x000000ff
        /*0848*/ 	.word	0x00000000
        /*084c*/ 	.short	0x0101
        /*084e*/ 	.byte	0x04
	.zero		1


	//   ....[118]....
        /*0850*/ 	.word	0x00004c30
        /*0854*/ 	.word	0x000000ff
        /*0858*/ 	.word	0x000001e0
        /*085c*/ 	.short	0x010a
        /*085e*/ 	.byte	0x11
	.zero		1


	//   ....[119]....
        /*0860*/ 	.word	0x00004c80
        /*0864*/ 	.word	0x000000ff
        /*0868*/ 	.word	0x00000000
        /*086c*/ 	.short	0x0101
        /*086e*/ 	.byte	0x04
	.zero		1


	//   ....[120]....
        /*0870*/ 	.word	0x00005140
        /*0874*/ 	.word	0x00000003
        /*0878*/ 	.word	0x00000160
        /*087c*/ 	.short	0x010a
        /*087e*/ 	.byte	0xff
	.zero		1


	//   ....[121]....
        /*0880*/ 	.word	0x000052b0
        /*0884*/ 	.word	0x00000000
        /*0888*/ 	.word	0x00000000
        /*088c*/ 	.short	0x0101
        /*088e*/ 	.byte	0xff
	.zero		1


	//   ....[122]....
        /*0890*/ 	.word	0x00005770
        /*0894*/ 	.word	0x000000ff
        /*0898*/ 	.word	0x00000158
        /*089c*/ 	.short	0x010a
        /*089e*/ 	.byte	0x11
	.zero		1


	//   ....[123]....
        /*08a0*/ 	.word	0x00005900
        /*08a4*/ 	.word	0x000000ff
        /*08a8*/ 	.word	0x00000148
        /*08ac*/ 	.short	0x010a
        /*08ae*/ 	.byte	0x11
	.zero		1


	//   ....[124]....
        /*08b0*/ 	.word	0x00005b10
        /*08b4*/ 	.word	0x000000ff
        /*08b8*/ 	.word	0x00000140
        /*08bc*/ 	.short	0x010b
        /*08be*/ 	.byte	0x11
	.zero		1


	//   ....[125]....
        /*08c0*/ 	.word	0x00005b20
        /*08c4*/ 	.word	0x000000ff
        /*08c8*/ 	.word	0x00000000
        /*08cc*/ 	.short	0x0101
        /*08ce*/ 	.byte	0x22
	.zero		1


	//   ....[126]....
        /*08d0*/ 	.word	0x00005b60
        /*08d4*/ 	.word	0x00000000
        /*08d8*/ 	.word	0x00000148
        /*08dc*/ 	.short	0x010a
        /*08de*/ 	.byte	0xff
	.zero		1


	//   ....[127]....
        /*08e0*/ 	.word	0x00005e80
        /*08e4*/ 	.word	0x00000003
        /*08e8*/ 	.word	0x00000160
        /*08ec*/ 	.short	0x010a
        /*08ee*/ 	.byte	0xff
	.zero		1


	//   ....[128]....
        /*08f0*/ 	.word	0x00006000
        /*08f4*/ 	.word	0x00000000
        /*08f8*/ 	.word	0x00000000
        /*08fc*/ 	.short	0x0101
        /*08fe*/ 	.byte	0xff
	.zero		1


	//   ....[129]....
        /*0900*/ 	.word	0x00006a90
        /*0904*/ 	.word	0x000000ff
        /*0908*/ 	.word	0x00000140
        /*090c*/ 	.short	0x010a
        /*090e*/ 	.byte	0x2c
	.zero		1


	//   ....[130]....
        /*0910*/ 	.word	0x00006aa0
        /*0914*/ 	.word	0x0000008f
        /*0918*/ 	.word	0x00000180
        /*091c*/ 	.short	0x010a
        /*091e*/ 	.byte	0xff
	.zero		1


	//   ....[131]....
        /*0920*/ 	.word	0x00006c30
        /*0924*/ 	.word	0x000000ff
        /*0928*/ 	.word	0x00000140
        /*092c*/ 	.short	0x010a
        /*092e*/ 	.byte	0x2c
	.zero		1


	//   ....[132]....
        /*0930*/ 	.word	0x00006d40
        /*0934*/ 	.word	0x000000ff
        /*0938*/ 	.word	0x00000000
        /*093c*/ 	.short	0x0101
        /*093e*/ 	.byte	0x04
	.zero		1


	//   ....[133]....
        /*0940*/ 	.word	0x00006da0
        /*0944*/ 	.word	0x0000008f
        /*0948*/ 	.word	0x00000180
        /*094c*/ 	.short	0x010a
        /*094e*/ 	.byte	0xff
	.zero		1


	//   ....[134]....
        /*0950*/ 	.word	0x00007390
        /*0954*/ 	.word	0x0000008f
        /*0958*/ 	.word	0x00000000
        /*095c*/ 	.short	0x0101
        /*095e*/ 	.byte	0xff
	.zero		1


	//   ....[135]....
        /*0960*/ 	.word	0x000081f0
        /*0964*/ 	.word	0x00000000
        /*0968*/ 	.word	0x000001d0
        /*096c*/ 	.short	0x010a
        /*096e*/ 	.byte	0xff
	.zero		1


	//   ....[136]....
        /*0970*/ 	.word	0x00008250
        /*0974*/ 	.word	0x00000000
        /*0978*/ 	.word	0x000000a0
        /*097c*/ 	.short	0x010a
        /*097e*/ 	.byte	0xff
	.zero		1


	//   ....[137]....
        /*0980*/ 	.word	0x000082b0
        /*0984*/ 	.word	0x00000000
        /*0988*/ 	.word	0x000000a0
        /*098c*/ 	.short	0x010a
        /*098e*/ 	.byte	0xff
	.zero		1


	//   ....[138]....
        /*0990*/ 	.word	0x00008300
        /*0994*/ 	.word	0x00000003
        /*0998*/ 	.word	0x00000160
        /*099c*/ 	.short	0x010a
        /*099e*/ 	.byte	0xff
	.zero		1


	//   ....[139]....
        /*09a0*/ 	.word	0x00008360
        /*09a4*/ 	.word	0x00000000
        /*09a8*/ 	.word	0x00000000
        /*09ac*/ 	.short	0x010a
        /*09ae*/ 	.byte	0xff
	.zero		1


	//   ....[140]....
        /*09b0*/ 	.word	0x000083c0
        /*09b4*/ 	.word	0x00000000
        /*09b8*/ 	.word	0x00000000
        /*09bc*/ 	.short	0x010a
        /*09be*/ 	.byte	0xff
	.zero		1


	//   ....[141]....
        /*09c0*/ 	.word	0x00008420
        /*09c4*/ 	.word	0x00000000
        /*09c8*/ 	.word	0x00000000
        /*09cc*/ 	.short	0x010a
        /*09ce*/ 	.byte	0xff
	.zero		1


	//   ....[142]....
        /*09d0*/ 	.word	0x00008480
        /*09d4*/ 	.word	0x00000000
        /*09d8*/ 	.word	0x00000000
        /*09dc*/ 	.short	0x010a
        /*09de*/ 	.byte	0xff
	.zero		1


	//   ....[143]....
        /*09e0*/ 	.word	0x000084e0
        /*09e4*/ 	.word	0x00000000
        /*09e8*/ 	.word	0x00000000
        /*09ec*/ 	.short	0x010a
        /*09ee*/ 	.byte	0xff
	.zero		1


	//   ....[144]....
        /*09f0*/ 	.word	0x00008540
        /*09f4*/ 	.word	0x00000000
        /*09f8*/ 	.word	0x00000000
        /*09fc*/ 	.short	0x010a
        /*09fe*/ 	.byte	0xff
	.zero		1


	//   ....[145]....
        /*0a00*/ 	.word	0x000085a0
        /*0a04*/ 	.word	0x00000000
        /*0a08*/ 	.word	0x00000000
        /*0a0c*/ 	.short	0x010a
        /*0a0e*/ 	.byte	0xff
	.zero		1


	//   ....[146]....
        /*0a10*/ 	.word	0x00008600
        /*0a14*/ 	.word	0x00000000
        /*0a18*/ 	.word	0x00000000
        /*0a1c*/ 	.short	0x010a
        /*0a1e*/ 	.byte	0xff
	.zero		1


	//   ....[147]....
        /*0a20*/ 	.word	0x00008660
        /*0a24*/ 	.word	0x00000000
        /*0a28*/ 	.word	0x00000000
        /*0a2c*/ 	.short	0x010a
        /*0a2e*/ 	.byte	0xff
	.zero		1


	//   ....[148]....
        /*0a30*/ 	.word	0x000086c0
        /*0a34*/ 	.word	0x00000000
        /*0a38*/ 	.word	0x00000000
        /*0a3c*/ 	.short	0x010a
        /*0a3e*/ 	.byte	0xff
	.zero		1


	//   ....[149]....
        /*0a40*/ 	.word	0x00008720
        /*0a44*/ 	.word	0x00000000
        /*0a48*/ 	.word	0x00000000
        /*0a4c*/ 	.short	0x010a
        /*0a4e*/ 	.byte	0xff
	.zero		1


	//   ....[150]....
        /*0a50*/ 	.word	0x00008780
        /*0a54*/ 	.word	0x00000000
        /*0a58*/ 	.word	0x00000000
        /*0a5c*/ 	.short	0x010a
        /*0a5e*/ 	.byte	0xff
	.zero		1


	//   ....[151]....
        /*0a60*/ 	.word	0x000087e0
        /*0a64*/ 	.word	0x00000000
        /*0a68*/ 	.word	0x00000000
        /*0a6c*/ 	.short	0x010a
        /*0a6e*/ 	.byte	0xff
	.zero		1


	//   ....[152]....
        /*0a70*/ 	.word	0x00008840
        /*0a74*/ 	.word	0x00000000
        /*0a78*/ 	.word	0x00000000
        /*0a7c*/ 	.short	0x010a
        /*0a7e*/ 	.byte	0xff
	.zero		1


	//   ....[153]....
        /*0a80*/ 	.word	0x000088a0
        /*0a84*/ 	.word	0x00000000
        /*0a88*/ 	.word	0x00000000
        /*0a8c*/ 	.short	0x010a
        /*0a8e*/ 	.byte	0xff
	.zero		1


	//   ....[154]....
        /*0a90*/ 	.word	0x00008900
        /*0a94*/ 	.word	0x00000000
        /*0a98*/ 	.word	0x00000000
        /*0a9c*/ 	.short	0x010a
        /*0a9e*/ 	.byte	0xff
	.zero		1


	//   ....[155]....
        /*0aa0*/ 	.word	0x00008960
        /*0aa4*/ 	.word	0x00000000
        /*0aa8*/ 	.word	0x00000000
        /*0aac*/ 	.short	0x010a
        /*0aae*/ 	.byte	0xff
	.zero		1


	//   ....[156]....
        /*0ab0*/ 	.word	0x000089c0
        /*0ab4*/ 	.word	0x00000000
        /*0ab8*/ 	.word	0x00000000
        /*0abc*/ 	.short	0x010a
        /*0abe*/ 	.byte	0xff
	.zero		1


	//   ....[157]....
        /*0ac0*/ 	.word	0x00008a20
        /*0ac4*/ 	.word	0x00000000
        /*0ac8*/ 	.word	0x00000000
        /*0acc*/ 	.short	0x010a
        /*0ace*/ 	.byte	0xff
	.zero		1


	//   ....[158]....
        /*0ad0*/ 	.word	0x00008a70
        /*0ad4*/ 	.word	0x00000002
        /*0ad8*/ 	.word	0x000001c0
        /*0adc*/ 	.short	0x010a
        /*0ade*/ 	.byte	0xff
	.zero		1


	//   ....[159]....
        /*0ae0*/ 	.word	0x00008ad0
        /*0ae4*/ 	.word	0x00000002
        /*0ae8*/ 	.word	0x00000170
        /*0aec*/ 	.short	0x010a
        /*0aee*/ 	.byte	0xff
	.zero		1


	//   ....[160]....
        /*0af0*/ 	.word	0x00008b20
        /*0af4*/ 	.word	0x00000002
        /*0af8*/ 	.word	0x00000160
        /*0afc*/ 	.short	0x010a
        /*0afe*/ 	.byte	0xff
	.zero		1


	//   ....[161]....
        /*0b00*/ 	.word	0x00008b80
        /*0b04*/ 	.word	0x00000000
        /*0b08*/ 	.word	0x00000170
        /*0b0c*/ 	.short	0x010a
        /*0b0e*/ 	.byte	0xff
	.zero		1


	//   ....[162]....
        /*0b10*/ 	.word	0x00008be0
        /*0b14*/ 	.word	0x00000005
        /*0b18*/ 	.word	0x00000008
        /*0b1c*/ 	.short	0x010a
        /*0b1e*/ 	.byte	0xff
	.zero		1


	//   ....[163]....
        /*0b20*/ 	.word	0x00008cd0
        /*0b24*/ 	.word	0x00000000
        /*0b28*/ 	.word	0x00000008
        /*0b2c*/ 	.short	0x010a
        /*0b2e*/ 	.byte	0xff
	.zero		1


	//   ....[164]....
        /*0b30*/ 	.word	0x00008d20
        /*0b34*/ 	.word	0x00000000
        /*0b38*/ 	.word	0x00000160
        /*0b3c*/ 	.short	0x010a
        /*0b3e*/ 	.byte	0xff
	.zero		1


	//   ....[165]....
        /*0b40*/ 	.word	0x00008d80
        /*0b44*/ 	.word	0x00000000
        /*0b48*/ 	.word	0x000001a0
        /*0b4c*/ 	.short	0x010a
        /*0b4e*/ 	.byte	0xff
	.zero		1


	//   ....[166]....
        /*0b50*/ 	.word	0x00008de0
        /*0b54*/ 	.word	0x00000000
        /*0b58*/ 	.word	0x00000000
        /*0b5c*/ 	.short	0x010a
        /*0b5e*/ 	.byte	0xff
	.zero		1


	//   ....[167]....
        /*0b60*/ 	.word	0x00008e40
        /*0b64*/ 	.word	0x00000000
        /*0b68*/ 	.word	0x00000000
        /*0b6c*/ 	.short	0x010a
        /*0b6e*/ 	.byte	0xff
	.zero		1


	//   ....[168]....
        /*0b70*/ 	.word	0x00008ea0
        /*0b74*/ 	.word	0x00000000
        /*0b78*/ 	.word	0x00000000
        /*0b7c*/ 	.short	0x010a
        /*0b7e*/ 	.byte	0xff
	.zero		1


	//   ....[169]....
        /*0b80*/ 	.word	0x00008f00
        /*0b84*/ 	.word	0x00000000
        /*0b88*/ 	.word	0x00000000
        /*0b8c*/ 	.short	0x010a
        /*0b8e*/ 	.byte	0xff
	.zero		1


	//   ....[170]....
        /*0b90*/ 	.word	0x00008f60
        /*0b94*/ 	.word	0x00000000
        /*0b98*/ 	.word	0x000001e0
        /*0b9c*/ 	.short	0x010a
        /*0b9e*/ 	.byte	0xff
	.zero		1


	//   ....[171]....
        /*0ba0*/ 	.word	0x00008fb0
        /*0ba4*/ 	.word	0x00000003
        /*0ba8*/ 	.word	0x00000160
        /*0bac*/ 	.short	0x010a
        /*0bae*/ 	.byte	0xff
	.zero		1


	//   ....[172]....
        /*0bb0*/ 	.word	0x00009010
        /*0bb4*/ 	.word	0x00000000
        /*0bb8*/ 	.word	0x00000158
        /*0bbc*/ 	.short	0x010a
        /*0bbe*/ 	.byte	0xff
	.zero		1


	//   ....[173]....
        /*0bc0*/ 	.word	0x00009070
        /*0bc4*/ 	.word	0x00000000
        /*0bc8*/ 	.word	0x00000148
        /*0bcc*/ 	.short	0x010a
        /*0bce*/ 	.byte	0xff
	.zero		1


	//   ....[174]....
        /*0bd0*/ 	.word	0x000090c0
        /*0bd4*/ 	.word	0x00000003
        /*0bd8*/ 	.word	0x00000160
        /*0bdc*/ 	.short	0x010a
        /*0bde*/ 	.byte	0xff
	.zero		1


	//   ....[175]....
        /*0be0*/ 	.word	0x00009120
        /*0be4*/ 	.word	0x00000000
        /*0be8*/ 	.word	0x00000140
        /*0bec*/ 	.short	0x010a
        /*0bee*/ 	.byte	0xff
	.zero		1


	//   ....[176]....
        /*0bf0*/ 	.word	0x00009170
        /*0bf4*/ 	.word	0x0000008f
        /*0bf8*/ 	.word	0x00000180
        /*0bfc*/ 	.short	0x010a
        /*0bfe*/ 	.byte	0xff
	.zero		1


	//----- nvinfo : EIATTR_NUM_MBARRIERS
	.align		4
.L_47:
        /*0c00*/ 	.byte	0x03, 0x38
        /*0c02*/ 	.short	0x003d


	//----- nvinfo : EIATTR_EXIT_INSTR_OFFSETS
	.align		4
        /*0c04*/ 	.byte	0x04, 0x1c
        /*0c06*/ 	.short	(.L_49 - .L_48)


	//   ....[0]....
.L_48:
        /*0c08*/ 	.word	0x00003690


	//   ....[1]....
        /*0c0c*/ 	.word	0x00003ba0


	//   ....[2]....
        /*0c10*/ 	.word	0x00003c00


	//   ....[3]....
        /*0c14*/ 	.word	0x00004eb0


	//   ....[4]....
        /*0c18*/ 	.word	0x00005b90


	//   ....[5]....
        /*0c1c*/ 	.word	0x00005bd0


	//   ....[6]....
        /*0c20*/ 	.word	0x000081e0


	//----- nvinfo : EIATTR_MAX_THREADS
	.align		4
.L_49:
        /*0c24*/ 	.byte	0x04, 0x05
        /*0c26*/ 	.short	(.L_51 - .L_50)
.L_50:
        /*0c28*/ 	.word	0x00000100
        /*0c2c*/ 	.word	0x00000001
        /*0c30*/ 	.word	0x00000001


	//----- nvinfo : EIATTR_CRS_STACK_SIZE
	.align		4
.L_51:
        /*0c34*/ 	.byte	0x04, 0x1e
        /*0c36*/ 	.short	(.L_53 - .L_52)
.L_52:
        /*0c38*/ 	.word	0x00000000


	//----- nvinfo : EIATTR_CBANK_PARAM_SIZE
	.align		4
.L_53:
        /*0c3c*/ 	.byte	0x03, 0x19
        /*0c3e*/ 	.short	0x0800


	//----- nvinfo : EIATTR_PARAM_CBANK
	.align		4
        /*0c40*/ 	.byte	0x04, 0x0a
        /*0c42*/ 	.short	(.L_55 - .L_54)
	.align		4
.L_54:
        /*0c44*/ 	.word	index@(.nv.constant0._ZN7cutlass13device_kernelINS_4gemm6kernel13GemmUniversalIN4cute5tupleIJiiiiEEENS1_10collective13CollectiveMmaINS1_35MainloopSm100TmaUmmaWarpSpecializedILi20ELi2ELi4ENS5_IJNS4_1CILi8EEENSA_ILi1EEESC_EEEEENS5_IJNSA_ILi256EEENSA_ILi64EEESG_EEENS_12float_e4m3_tENS5_IJlSC_lEEESI_SJ_NS4_8TiledMMAINS4_8MMA_AtomIJNS4_10MMA_TraitsINS4_25SM100_MMA_F8F6F4_2x1SM_SSEJSI_SI_fSF_SG_NS4_17integral_constantINS4_4UMMA5MajorELSQ_0EEESR_NSO_INSP_7ScaleInELSS_0EEEST_EEEEEENS4_6LayoutINS5_IJSC_SC_SC_EEENS5_IJNSA_ILi0EEESY_SY_EEEEENS5_IJNS4_10UnderscoreES11_S11_EEEEENS4_18SM100_TMA_2SM_LOADENS4_14ComposedLayoutINS4_7SwizzleILi2ELi4ELi3EEENS4_18smem_ptr_flag_bitsILi8EEENSW_INS5_IJSB_SG_EEENS5_IJSG_SC_EEEEEEEvNS4_8identityENS4_28SM100_TMA_2SM_LOAD_MULTICASTES1D_vS1E_EENS_8epilogue10collective18CollectiveEpilogueINS1H_23Sm100TmaWarpSpecializedILi1ELi1ELi64ELb0ELb0EEEJNS5_IJNSA_ILi128EEESG_SG_EEENS5_IJNSW_IS1M_SC_EENSW_ISG_SC_EEEEESI_SJ_SI_SJ_NS1H_6fusion15FusionCallbacksIS1L_NS1R_17LinearCombinationISI_fSI_fLNS_15FloatRoundStyleE2EEES1N_S1Q_JEEENS4_5SM1004TMEM4LOAD26SM100_TMEM_LOAD_32dp32b64xENS4_13SM90_TMA_LOADES1D_NS4_39AutoVectorizingCopyWithAssumedAlignmentILi128EEENS4_14SM90_TMA_STOREES1D_S23_S23_EEEvvEEEEvNT_6ParamsE)
        /*0c48*/ 	.short	0x0380
        /*0c4a*/ 	.short	0x0800


	//----- nvinfo : EIATTR_SW_WAR
	.align		4
.L_55:
        /*0c4c*/ 	.byte	0x04, 0x36
        /*0c4e*/ 	.short	(.L_57 - .L_56)
.L_56:
        /*0c50*/ 	.word	0x00000008
.L_57:


//--------------------- .nv.callgraph             --------------------------
	.section	.nv.callgraph,"",@"SHT_CUDA_CALLGRAPH"
	.align	4
	.sectionentsize	8
	.align		4
        /*0000*/ 	.word	0x00000000
	.align		4
        /*0004*/ 	.word	0xffffffff
	.align		4
        /*0008*/ 	.word	index@(_ZN7cutlass13device_kernelINS_4gemm6kernel13GemmUniversalIN4cute5tupleIJiiiiEEENS1_10collective13CollectiveMmaINS1_35MainloopSm100TmaUmmaWarpSpecializedILi20ELi2ELi4ENS5_IJNS4_1CILi8EEENSA_ILi1EEESC_EEEEENS5_IJNSA_ILi256EEENSA_ILi64EEESG_EEENS_12float_e4m3_tENS5_IJlSC_lEEESI_SJ_NS4_8TiledMMAINS4_8MMA_AtomIJNS4_10MMA_TraitsINS4_25SM100_MMA_F8F6F4_2x1SM_SSEJSI_SI_fSF_SG_NS4_17integral_constantINS4_4UMMA5MajorELSQ_0EEESR_NSO_INSP_7ScaleInELSS_0EEEST_EEEEEENS4_6LayoutINS5_IJSC_SC_SC_EEENS5_IJNSA_ILi0EEESY_SY_EEEEENS5_IJNS4_10UnderscoreES11_S11_EEEEENS4_18SM100_TMA_2SM_LOADENS4_14ComposedLayoutINS4_7SwizzleILi2ELi4ELi3EEENS4_18smem_ptr_flag_bitsILi8EEENSW_INS5_IJSB_SG_EEENS5_IJSG_SC_EEEEEEEvNS4_8identityENS4_28SM100_TMA_2SM_LOAD_MULTICASTES1D_vS1E_EENS_8epilogue10collective18CollectiveEpilogueINS1H_23Sm100TmaWarpSpecializedILi1ELi1ELi64ELb0ELb0EEEJNS5_IJNSA_ILi128EEESG_SG_EEENS5_IJNSW_IS1M_SC_EENSW_ISG_SC_EEEEESI_SJ_SI_SJ_NS1H_6fusion15FusionCallbacksIS1L_NS1R_17LinearCombinationISI_fSI_fLNS_15FloatRoundStyleE2EEES1N_S1Q_JEEENS4_5SM1004TMEM4LOAD26SM100_TMEM_LOAD_32dp32b64xENS4_13SM90_TMA_LOADES1D_NS4_39AutoVectorizingCopyWithAssumedAlignmentILi128EEENS4_14SM90_TMA_STOREES1D_S23_S23_EEEvvEEEEvNT_6ParamsE)
	.align		4
        /*000c*/ 	.word	index@(__assertfail)
	.align		4
        /*0010*/ 	.word	0x00000000
	.align		4
        /*0014*/ 	.word	0xfffffffe
	.align		4
        /*0018*/ 	.word	0x00000000
	.align		4
        /*001c*/ 	.word	0xfffffffd
	.align		4
        /*0020*/ 	.word	0x00000000
	.align		4
        /*0024*/ 	.word	0xfffffffc


//--------------------- .nv.constant4             --------------------------
	.section	.nv.constant4,"a",@progbits
	.align	8
	.align		8
.nv.constant4:
        /*0000*/ 	.dword	__assertfail
	.align		8
        /*0008*/ 	.dword	__unnamed_1
	.align		8
        /*0010*/ 	.dword	__unnamed_2
	.align		8
        /*0018*/ 	.dword	_ZN40_INTERNAL_388fdcef_4_k_cu_b70ba7aa_190584cuda3std3__45__cpo5beginE
	.align		8
        /*0020*/ 	.dword	_ZN40_INTERNAL_388fdcef_4_k_cu_b70ba7aa_190584cuda3std3__45__cpo3endE
	.align		8
        /*0028*/ 	.dword	_ZN40_INTERNAL_388fdcef_4_k_cu_b70ba7aa_190584cuda3std3__45__cpo6cbeginE
	.align		8
        /*0030*/ 	.dword	_ZN40_INTERNAL_388fdcef_4_k_cu_b70ba7aa_190584cuda3std3__45__cpo4cendE
	.align		8
        /*0038*/ 	.dword	_ZN40_INTERNAL_388fdcef_4_k_cu_b70ba7aa_190584cuda3std3__442_GLOBAL__N__388fdcef_4_k_cu_b70ba7aa_190586ignoreE
	.align		8
        /*0040*/ 	.dword	_ZN40_INTERNAL_388fdcef_4_k_cu_b70ba7aa_190584cuda3std3__419piecewise_constructE
	.align		8
        /*0048*/ 	.dword	_ZN40_INTERNAL_388fdcef_4_k_cu_b70ba7aa_190584cuda3std3__48in_placeE
	.align		8
        /*0050*/ 	.dword	_ZN40_INTERNAL_388fdcef_4_k_cu_b70ba7aa_190584cuda3std6ranges3__45__cpo4swapE
	.align		8
        /*0058*/ 	.dword	_ZN40_INTERNAL_388fdcef_4_k_cu_b70ba7aa_190584cuda3std6ranges3__45__cpo9iter_moveE
	.align		8
        /*0060*/ 	.dword	_ZN40_INTERNAL_388fdcef_4_k_cu_b70ba7aa_190584cute7productE
	.align		8
        /*0068*/ 	.dword	_ZN40_INTERNAL_388fdcef_4_k_cu_b70ba7aa_190584cute1_E
	.align		8
        /*0070*/ 	.dword	$str$25
	.align		8
        /*0078*/ 	.dword	$str$26
	.align		8
        /*0080*/ 	.dword	$str$27
	.align		8
        /*0088*/ 	.dword	$str$28


//--------------------- .text._ZN7cutlass13device_kernelINS_4gemm6kernel13GemmUniversalIN4cute5tupleIJiiiiEEENS1_10collective13CollectiveMmaINS1_35MainloopSm100TmaUmmaWarpSpecializedILi20ELi2ELi4ENS5_IJNS4_1CILi8EEENSA_ILi1EEESC_EEEEENS5_IJNSA_ILi256EEENSA_ILi64EEESG_EEENS_12float_e4m3_tENS5_IJlSC_lEEESI_SJ_NS4_8TiledMMAINS4_8MMA_AtomIJNS4_10MMA_TraitsINS4_25SM100_MMA_F8F6F4_2x1SM_SSEJSI_SI_fSF_SG_NS4_17integral_constantINS4_4UMMA5MajorELSQ_0EEESR_NSO_INSP_7ScaleInELSS_0EEEST_EEEEEENS4_6LayoutINS5_IJSC_SC_SC_EEENS5_IJNSA_ILi0EEESY_SY_EEEEENS5_IJNS4_10UnderscoreES11_S11_EEEEENS4_18SM100_TMA_2SM_LOADENS4_14ComposedLayoutINS4_7SwizzleILi2ELi4ELi3EEENS4_18smem_ptr_flag_bitsILi8EEENSW_INS5_IJSB_SG_EEENS5_IJSG_SC_EEEEEEEvNS4_8identityENS4_28SM100_TMA_2SM_LOAD_MULTICASTES1D_vS1E_EENS_8epilogue10collective18CollectiveEpilogueINS1H_23Sm100TmaWarpSpecializedILi1ELi1ELi64ELb0ELb0EEEJNS5_IJNSA_ILi128EEESG_SG_EEENS5_IJNSW_IS1M_SC_EENSW_ISG_SC_EEEEESI_SJ_SI_SJ_NS1H_6fusion15FusionCallbacksIS1L_NS1R_17LinearCombinationISI_fSI_fLNS_15FloatRoundStyleE2EEES1N_S1Q_JEEENS4_5SM1004TMEM4LOAD26SM100_TMEM_LOAD_32dp32b64xENS4_13SM90_TMA_LOADES1D_NS4_39AutoVectorizingCopyWithAssumedAlignmentILi128EEENS4_14SM90_TMA_STOREES1D_S23_S23_EEEvvEEEEvNT_6ParamsE --------------------------
	.section	.text._ZN7cutlass13device_kernelINS_4gemm6kernel13GemmUniversalIN4cute5tupleIJiiiiEEENS1_10collective13CollectiveMmaINS1_35MainloopSm100TmaUmmaWarpSpecializedILi20ELi2ELi4ENS5_IJNS4_1CILi8EEENSA_ILi1EEESC_EEEEENS5_IJNSA_ILi256EEENSA_ILi64EEESG_EEENS_12float_e4m3_tENS5_IJlSC_lEEESI_SJ_NS4_8TiledMMAINS4_8MMA_AtomIJNS4_10MMA_TraitsINS4_25SM100_MMA_F8F6F4_2x1SM_SSEJSI_SI_fSF_SG_NS4_17integral_constantINS4_4UMMA5MajorELSQ_0EEESR_NSO_INSP_7ScaleInELSS_0EEEST_EEEEEENS4_6LayoutINS5_IJSC_SC_SC_EEENS5_IJNSA_ILi0EEESY_SY_EEEEENS5_IJNS4_10UnderscoreES11_S11_EEEEENS4_18SM100_TMA_2SM_LOADENS4_14ComposedLayoutINS4_7SwizzleILi2ELi4ELi3EEENS4_18smem_ptr_flag_bitsILi8EEENSW_INS5_IJSB_SG_EEENS5_IJSG_SC_EEEEEEEvNS4_8identityENS4_28SM100_TMA_2SM_LOAD_MULTICASTES1D_vS1E_EENS_8epilogue10collective18CollectiveEpilogueINS1H_23Sm100TmaWarpSpecializedILi1ELi1ELi64ELb0ELb0EEEJNS5_IJNSA_ILi128EEESG_SG_EEENS5_IJNSW_IS1M_SC_EENSW_ISG_SC_EEEEESI_SJ_SI_SJ_NS1H_6fusion15FusionCallbacksIS1L_NS1R_17LinearCombinationISI_fSI_fLNS_15FloatRoundStyleE2EEES1N_S1Q_JEEENS4_5SM1004TMEM4LOAD26SM100_TMEM_LOAD_32dp32b64xENS4_13SM90_TMA_LOADES1D_NS4_39AutoVectorizingCopyWithAssumedAlignmentILi128EEENS4_14SM90_TMA_STOREES1D_S23_S23_EEEvvEEEEvNT_6ParamsE,"ax",@progbits
	.align	128
.text._ZN7cutlass13device_kernelINS_4gemm6kernel13GemmUniversalIN4cute5tupleIJiiiiEEENS1_10collective13CollectiveMmaINS1_35MainloopSm100TmaUmmaWarpSpecializedILi20ELi2ELi4ENS5_IJNS4_1CILi8EEENSA_ILi1EEESC_EEEEENS5_IJNSA_ILi256EEENSA_ILi64EEESG_EEENS_12float_e4m3_tENS5_IJlSC_lEEESI_SJ_NS4_8TiledMMAINS4_8MMA_AtomIJNS4_10MMA_TraitsINS4_25SM100_MMA_F8F6F4_2x1SM_SSEJSI_SI_fSF_SG_NS4_17integral_constantINS4_4UMMA5MajorELSQ_0EEESR_NSO_INSP_7ScaleInELSS_0EEEST_EEEEEENS4_6LayoutINS5_IJSC_SC_SC_EEENS5_IJNSA_ILi0EEESY_SY_EEEEENS5_IJNS4_10UnderscoreES11_S11_EEEEENS4_18SM100_TMA_2SM_LOADENS4_14ComposedLayoutINS4_7SwizzleILi2ELi4ELi3EEENS4_18smem_ptr_flag_bitsILi8EEENSW_INS5_IJSB_SG_EEENS5_IJSG_SC_EEEEEEEvNS4_8identityENS4_28SM100_TMA_2SM_LOAD_MULTICASTES1D_vS1E_EENS_8epilogue10collective18CollectiveEpilogueINS1H_23Sm100TmaWarpSpecializedILi1ELi1ELi64ELb0ELb0EEEJNS5_IJNSA_ILi128EEESG_SG_EEENS5_IJNSW_IS1M_SC_EENSW_ISG_SC_EEEEESI_SJ_SI_SJ_NS1H_6fusion15FusionCallbacksIS1L_NS1R_17LinearCombinationISI_fSI_fLNS_15FloatRoundStyleE2EEES1N_S1Q_JEEENS4_5SM1004TMEM4LOAD26SM100_TMEM_LOAD_32dp32b64xENS4_13SM90_TMA_LOADES1D_NS4_39AutoVectorizingCopyWithAssumedAlignmentILi128EEENS4_14SM90_TMA_STOREES1D_S23_S23_EEEvvEEEEvNT_6ParamsE:
        .type           _ZN7cutlass13device_kernelINS_4gemm6kernel13GemmUniversalIN4cute5tupleIJiiiiEEENS1_10collective13CollectiveMmaINS1_35MainloopSm100TmaUmmaWarpSpecializedILi20ELi2ELi4ENS5_IJNS4_1CILi8EEENSA_ILi1EEESC_EEEEENS5_IJNSA_ILi256EEENSA_ILi64EEESG_EEENS_12float_e4m3_tENS5_IJlSC_lEEESI_SJ_NS4_8TiledMMAINS4_8MMA_AtomIJNS4_10MMA_TraitsINS4_25SM100_MMA_F8F6F4_2x1SM_SSEJSI_SI_fSF_SG_NS4_17integral_constantINS4_4UMMA5MajorELSQ_0EEESR_NSO_INSP_7ScaleInELSS_0EEEST_EEEEEENS4_6LayoutINS5_IJSC_SC_SC_EEENS5_IJNSA_ILi0EEESY_SY_EEEEENS5_IJNS4_10UnderscoreES11_S11_EEEEENS4_18SM100_TMA_2SM_LOADENS4_14ComposedLayoutINS4_7SwizzleILi2ELi4ELi3EEENS4_18smem_ptr_flag_bitsILi8EEENSW_INS5_IJSB_SG_EEENS5_IJSG_SC_EEEEEEEvNS4_8identityENS4_28SM100_TMA_2SM_LOAD_MULTICASTES1D_vS1E_EENS_8epilogue10collective18CollectiveEpilogueINS1H_23Sm100TmaWarpSpecializedILi1ELi1ELi64ELb0ELb0EEEJNS5_IJNSA_ILi128EEESG_SG_EEENS5_IJNSW_IS1M_SC_EENSW_ISG_SC_EEEEESI_SJ_SI_SJ_NS1H_6fusion15FusionCallbacksIS1L_NS1R_17LinearCombinationISI_fSI_fLNS_15FloatRoundStyleE2EEES1N_S1Q_JEEENS4_5SM1004TMEM4LOAD26SM100_TMEM_LOAD_32dp32b64xENS4_13SM90_TMA_LOADES1D_NS4_39AutoVectorizingCopyWithAssumedAlignmentILi128EEENS4_14SM90_TMA_STOREES1D_S23_S23_EEEvvEEEEvNT_6ParamsE,@function
        .size           _ZN7cutlass13device_kernelINS_4gemm6kernel13GemmUniversalIN4cute5tupleIJiiiiEEENS1_10collective13CollectiveMmaINS1_35MainloopSm100TmaUmmaWarpSpecializedILi20ELi2ELi4ENS5_IJNS4_1CILi8EEENSA_ILi1EEESC_EEEEENS5_IJNSA_ILi256EEENSA_ILi64EEESG_EEENS_12float_e4m3_tENS5_IJlSC_lEEESI_SJ_NS4_8TiledMMAINS4_8MMA_AtomIJNS4_10MMA_TraitsINS4_25SM100_MMA_F8F6F4_2x1SM_SSEJSI_SI_fSF_SG_NS4_17integral_constantINS4_4UMMA5MajorELSQ_0EEESR_NSO_INSP_7ScaleInELSS_0EEEST_EEEEEENS4_6LayoutINS5_IJSC_SC_SC_EEENS5_IJNSA_ILi0EEESY_SY_EEEEENS5_IJNS4_10UnderscoreES11_S11_EEEEENS4_18SM100_TMA_2SM_LOADENS4_14ComposedLayoutINS4_7SwizzleILi2ELi4ELi3EEENS4_18smem_ptr_flag_bitsILi8EEENSW_INS5_IJSB_SG_EEENS5_IJSG_SC_EEEEEEEvNS4_8identityENS4_28SM100_TMA_2SM_LOAD_MULTICASTES1D_vS1E_EENS_8epilogue10collective18CollectiveEpilogueINS1H_23Sm100TmaWarpSpecializedILi1ELi1ELi64ELb0ELb0EEEJNS5_IJNSA_ILi128EEESG_SG_EEENS5_IJNSW_IS1M_SC_EENSW_ISG_SC_EEEEESI_SJ_SI_SJ_NS1H_6fusion15FusionCallbacksIS1L_NS1R_17LinearCombinationISI_fSI_fLNS_15FloatRoundStyleE2EEES1N_S1Q_JEEENS4_5SM1004TMEM4LOAD26SM100_TMEM_LOAD_32dp32b64xENS4_13SM90_TMA_LOADES1D_NS4_39AutoVectorizingCopyWithAssumedAlignmentILi128EEENS4_14SM90_TMA_STOREES1D_S23_S23_EEEvvEEEEvNT_6ParamsE,(.L_x_198 - _ZN7cutlass13device_kernelINS_4gemm6kernel13GemmUniversalIN4cute5tupleIJiiiiEEENS1_10collective13CollectiveMmaINS1_35MainloopSm100TmaUmmaWarpSpecializedILi20ELi2ELi4ENS5_IJNS4_1CILi8EEENSA_ILi1EEESC_EEEEENS5_IJNSA_ILi256EEENSA_ILi64EEESG_EEENS_12float_e4m3_tENS5_IJlSC_lEEESI_SJ_NS4_8TiledMMAINS4_8MMA_AtomIJNS4_10MMA_TraitsINS4_25SM100_MMA_F8F6F4_2x1SM_SSEJSI_SI_fSF_SG_NS4_17integral_constantINS4_4UMMA5MajorELSQ_0EEESR_NSO_INSP_7ScaleInELSS_0EEEST_EEEEEENS4_6LayoutINS5_IJSC_SC_SC_EEENS5_IJNSA_ILi0EEESY_SY_EEEEENS5_IJNS4_10UnderscoreES11_S11_EEEEENS4_18SM100_TMA_2SM_LOADENS4_14ComposedLayoutINS4_7SwizzleILi2ELi4ELi3EEENS4_18smem_ptr_flag_bitsILi8EEENSW_INS5_IJSB_SG_EEENS5_IJSG_SC_EEEEEEEvNS4_8identityENS4_28SM100_TMA_2SM_LOAD_MULTICASTES1D_vS1E_EENS_8epilogue10collective18CollectiveEpilogueINS1H_23Sm100TmaWarpSpecializedILi1ELi1ELi64ELb0ELb0EEEJNS5_IJNSA_ILi128EEESG_SG_EEENS5_IJNSW_IS1M_SC_EENSW_ISG_SC_EEEEESI_SJ_SI_SJ_NS1H_6fusion15FusionCallbacksIS1L_NS1R_17LinearCombinationISI_fSI_fLNS_15FloatRoundStyleE2EEES1N_S1Q_JEEENS4_5SM1004TMEM4LOAD26SM100_TMEM_LOAD_32dp32b64xENS4_13SM90_TMA_LOADES1D_NS4_39AutoVectorizingCopyWithAssumedAlignmentILi128EEENS4_14SM90_TMA_STOREES1D_S23_S23_EEEvvEEEEvNT_6ParamsE)
        .other          _ZN7cutlass13device_kernelINS_4gemm6kernel13GemmUniversalIN4cute5tupleIJiiiiEEENS1_10collective13CollectiveMmaINS1_35MainloopSm100TmaUmmaWarpSpecializedILi20ELi2ELi4ENS5_IJNS4_1CILi8EEENSA_ILi1EEESC_EEEEENS5_IJNSA_ILi256EEENSA_ILi64EEESG_EEENS_12float_e4m3_tENS5_IJlSC_lEEESI_SJ_NS4_8TiledMMAINS4_8MMA_AtomIJNS4_10MMA_TraitsINS4_25SM100_MMA_F8F6F4_2x1SM_SSEJSI_SI_fSF_SG_NS4_17integral_constantINS4_4UMMA5MajorELSQ_0EEESR_NSO_INSP_7ScaleInELSS_0EEEST_EEEEEENS4_6LayoutINS5_IJSC_SC_SC_EEENS5_IJNSA_ILi0EEESY_SY_EEEEENS5_IJNS4_10UnderscoreES11_S11_EEEEENS4_18SM100_TMA_2SM_LOADENS4_14ComposedLayoutINS4_7SwizzleILi2ELi4ELi3EEENS4_18smem_ptr_flag_bitsILi8EEENSW_INS5_IJSB_SG_EEENS5_IJSG_SC_EEEEEEEvNS4_8identityENS4_28SM100_TMA_2SM_LOAD_MULTICASTES1D_vS1E_EENS_8epilogue10collective18CollectiveEpilogueINS1H_23Sm100TmaWarpSpecializedILi1ELi1ELi64ELb0ELb0EEEJNS5_IJNSA_ILi128EEESG_SG_EEENS5_IJNSW_IS1M_SC_EENSW_ISG_SC_EEEEESI_SJ_SI_SJ_NS1H_6fusion15FusionCallbacksIS1L_NS1R_17LinearCombinationISI_fSI_fLNS_15FloatRoundStyleE2EEES1N_S1Q_JEEENS4_5SM1004TMEM4LOAD26SM100_TMEM_LOAD_32dp32b64xENS4_13SM90_TMA_LOADES1D_NS4_39AutoVectorizingCopyWithAssumedAlignmentILi128EEENS4_14SM90_TMA_STOREES1D_S23_S23_EEEvvEEEEvNT_6ParamsE,@"STO_CUDA_ENTRY STV_DEFAULT"
_ZN7cutlass13device_kernelINS_4gemm6kernel13GemmUniversalIN4cute5tupleIJiiiiEEENS1_10collective13CollectiveMmaINS1_35MainloopSm100TmaUmmaWarpSpecializedILi20ELi2ELi4ENS5_IJNS4_1CILi8EEENSA_ILi1EEESC_EEEEENS5_IJNSA_ILi256EEENSA_ILi64EEESG_EEENS_12float_e4m3_tENS5_IJlSC_lEEESI_SJ_NS4_8TiledMMAINS4_8MMA_AtomIJNS4_10MMA_TraitsINS4_25SM100_MMA_F8F6F4_2x1SM_SSEJSI_SI_fSF_SG_NS4_17integral_constantINS4_4UMMA5MajorELSQ_0EEESR_NSO_INSP_7ScaleInELSS_0EEEST_EEEEEENS4_6LayoutINS5_IJSC_SC_SC_EEENS5_IJNSA_ILi0EEESY_SY_EEEEENS5_IJNS4_10UnderscoreES11_S11_EEEEENS4_18SM100_TMA_2SM_LOADENS4_14ComposedLayoutINS4_7SwizzleILi2ELi4ELi3EEENS4_18smem_ptr_flag_bitsILi8EEENSW_INS5_IJSB_SG_EEENS5_IJSG_SC_EEEEEEEvNS4_8identityENS4_28SM100_TMA_2SM_LOAD_MULTICASTES1D_vS1E_EENS_8epilogue10collective18CollectiveEpilogueINS1H_23Sm100TmaWarpSpecializedILi1ELi1ELi64ELb0ELb0EEEJNS5_IJNSA_ILi128EEESG_SG_EEENS5_IJNSW_IS1M_SC_EENSW_ISG_SC_EEEEESI_SJ_SI_SJ_NS1H_6fusion15FusionCallbacksIS1L_NS1R_17LinearCombinationISI_fSI_fLNS_15FloatRoundStyleE2EEES1N_S1Q_JEEENS4_5SM1004TMEM4LOAD26SM100_TMEM_LOAD_32dp32b64xENS4_13SM90_TMA_LOADES1D_NS4_39AutoVectorizingCopyWithAssumedAlignmentILi128EEENS4_14SM90_TMA_STOREES1D_S23_S23_EEEvvEEEEvNT_6ParamsE:
[----:B------:R-:W1:Y:S01]  /*0000*/  LDC R1, c[0x0][0x37c] ;  /* 0x0000df00ff017b82 */ /* 0x000e620000000800 */
[----:B------:R-:W2:Y:S01]  /*0010*/  S2R R131, SR_TID.X ;  /* 0x0000000000837919 */ /* 0x000ea20000002100 */
[----:B------:R-:W3:Y:S06]  /*0020*/  LDCU.64 UR8, c[0x0][0x890] ;  /* 0x00011200ff0877ac */ /* 0x000eec0008000a00 */
[----:B------:R-:W4:Y:S01]  /*0030*/  S2UR UR4, SR_CgaCtaId ;  /* 0x00000000000479c3 */ /* 0x000f220000008800 */
[----:B------:R-:W-:Y:S02]  /*0040*/  PRMT R141, RZ, 0x7610, R141 ;  /* 0x00007610ff8d7816 */ /* 0x000fe4000000008d */
[----:B------:R-:W-:Y:S01]  /*0050*/  ELECT P1, URZ, PT ;  /* 0x0000000000ff782f */ /* 0x000fe20003820000 */
[----:B---3--:R-:W-:-:S04]  /*0060*/  UISETP.NE.U32.AND UP0, UPT, UR8, URZ, UPT ;  /* 0x000000ff0800728c */ /* 0x008fc8000bf05070 */
[----:B------:R-:W-:Y:S02]  /*0070*/  UISETP.NE.AND.EX UP0, UPT, UR9, URZ, UPT, UP0 ;  /* 0x000000ff0900728c */ /* 0x000fe4000bf05300 */
[----:B----4-:R-:W-:Y:S02]  /*0080*/  ULOP3.LUT UR33, UR4, 0x1, URZ, 0xc0, !UPT ;  /* 0x0000000104217892 */ /* 0x010fe4000f8ec0ff */
[----:B------:R-:W-:Y:S01]  /*0090*/  ULOP3.LUT UR34, UR4, 0x1, URZ, 0x3c, !UPT ;  /* 0x0000000104227892 */ /* 0x000fe2000f8e3cff */
[----:B--2---:R-:W-:-:S05]  /*00a0*/  SHF.R.U32.HI R142, RZ, 0x5, R131 ;  /* 0x00000005ff8e7819 */ /* 0x004fca0000011683 */
[----:B------:R-:W2:Y:S02]  /*00b0*/  SHFL.IDX PT, R0, R142, RZ, 0x1f ;  /* 0x00001fff8e007589 */ /* 0x000ea400000e0000 */
[----:B--2---:R-:W-:Y:S01]  /*00c0*/  R2UR UR13, R0 ;  /* 0x00000000000d72ca */ /* 0x004fe200000e0000 */
[----:B-1----:R-:W-:-:S14]  /*00d0*/  BRA.U UP0, `(.L_x_0) ;  /* 0x0000000100307547 */ /* 0x002fdc000b800000 */
[----:B------:R-:W1:Y:S02]  /*00e0*/  LDCU.64 UR4, c[0x0][0x888] ;  /* 0x00011100ff0477ac */ /* 0x000e640008000a00 */
[----:B-1----:R-:W-:-:S04]  /*00f0*/  UISETP.NE.U32.AND UP0, UPT, UR4, URZ, UPT ;  /* 0x000000ff0400728c */ /* 0x002fc8000bf05070 */
[----:B------:R-:W-:-:S09]  /*0100*/  UISETP.NE.AND.EX UP0, UPT, UR5, URZ, UPT, UP0 ;  /* 0x000000ff0500728c */ /* 0x000fd2000bf05300 */
[----:B------:R-:W-:Y:S05]  /*0110*/  BRA.U !UP0, `(.L_x_1) ;  /* 0x0000000108147547 */ /* 0x000fea000b800000 */
[----:B------:R-:W1:Y:S01]  /*0120*/  LDC.64 R2, c[0x0][0x888] ;  /* 0x00022200ff027b82 */ /* 0x000e620000000a00 */
[----:B------:R-:W1:Y:S02]  /*0130*/  LDCU.64 UR4, c[0x0][0x358] ;  /* 0x00006b00ff0477ac */ /* 0x000e640008000a00 */
[----:B-1----:R1:W5:Y:S01]  /*0140*/  LDG.E R71, desc[UR4][R2.64] ;  /* 0x0000000402477981 */ /* 0x002362000c1e1900 */
[----:B------:R-:W-:Y:S01]  /*0150*/  HFMA2 R141, -RZ, RZ, 0, 5.9604644775390625e-08 ;  /* 0x00000001ff8d7431 */ /* 0x000fe200000001ff */
[----:B------:R-:W-:Y:S05]  /*0160*/  BRA `(.L_x_0) ;  /* 0x00000000000c7947 */ /* 0x000fea0003800000 */
.L_x_1:
[----:B------:R-:W1:Y:S01]  /*0170*/  LDCU UR4, c[0x0][0x880] ;  /* 0x00011000ff0477ac */ /* 0x000e620008000800 */
[----:B------:R-:W-:Y:S01]  /*0180*/  HFMA2 R141, -RZ, RZ, 0, 5.9604644775390625e-08 ;  /* 0x00000001ff8d7431 */ /* 0x000fe200000001ff */
[----:B-1----:R-:W-:-:S07]  /*0190*/  MOV R71, UR4 ;  /* 0x0000000400477c02 */ /* 0x002fce0008000f00 */
.L_x_0:
[----:B------:R-:W2:Y:S02]  /*01a0*/  LDCU.64 UR4, c[0x0][0x8b0] ;  /* 0x00011600ff0477ac */ /* 0x000ea40008000a00 */
[----:B--2---:R-:W-:-:S04]  /*01b0*/  UISETP.NE.U32.AND UP0, UPT, UR4, URZ, UPT ;  /* 0x000000ff0400728c */ /* 0x004fc8000bf05070 */
[----:B------:R-:W-:-:S09]  /*01c0*/  UISETP.NE.AND.EX UP0, UPT, UR5, URZ, UPT, UP0 ;  /* 0x000000ff0500728c */ /* 0x000fd2000bf05300 */
[----:B------:R-:W-:Y:S05]  /*01d0*/  BRA.U UP0, `(.L_x_2) ;  /* 0x0000000100287547 */ /* 0x000fea000b800000 */
[----:B------:R-:W2:Y:S02]  /*01e0*/  LDCU.64 UR4, c[0x0][0x8a8] ;  /* 0x00011500ff0477ac */ /* 0x000ea40008000a00 */
[----:B--2---:R-:W-:-:S04]  /*01f0*/  UISETP.NE.U32.AND UP0, UPT, UR4, URZ, UPT ;  /* 0x000000ff0400728c */ /* 0x004fc8000bf05070 */
[----:B------:R-:W-:-:S09]  /*0200*/  UISETP.NE.AND.EX UP0, UPT, UR5, URZ, UPT, UP0 ;  /* 0x000000ff0500728c */ /* 0x000fd2000bf05300 */
[----:B------:R-:W-:Y:S05]  /*0210*/  BRA.U !UP0, `(.L_x_3) ;  /* 0x0000000108107547 */ /* 0x000fea000b800000 */
[----:B-1----:R-:W1:Y:S01]  /*0220*/  LDC.64 R2, c[0x0][0x8a8] ;  /* 0x00022a00ff027b82 */ /* 0x002e620000000a00 */
[----:B------:R-:W1:Y:S02]  /*0230*/  LDCU.64 UR4, c[0x0][0x358] ;  /* 0x00006b00ff0477ac */ /* 0x000e640008000a00 */
[----:B-1----:R2:W5:Y:S01]  /*0240*/  LDG.E R70, desc[UR4][R2.64] ;  /* 0x0000000402467981 */ /* 0x002562000c1e1900 */
[----:B------:R-:W-:Y:S05]  /*0250*/  BRA `(.L_x_2) ;  /* 0x0000000000087947 */ /* 0x000fea0003800000 */
.L_x_3:
[----:B------:R-:W2:Y:S02]  /*0260*/  LDCU UR4, c[0x0][0x8a0] ;  /* 0x00011400ff0477ac */ /* 0x000ea40008000800 */
[----:B--2---:R-:W-:Y:S02]  /*0270*/  MOV R70, UR4 ;  /* 0x0000000400467c02 */ /* 0x004fe40008000f00 */
.L_x_2:
[----:B------:R-:W-:Y:S01]  /*0280*/  IMAD.U32 R0, RZ, RZ, UR13 ;  /* 0x0000000dff007e24 */ /* 0x000fe2000f8e00ff */
[----:B------:R-:W-:Y:S04]  /*0290*/  BSSY.RECONVERGENT B0, `(.L_x_4) ;  /* 0x000000c000007945 */ /* 0x000fe80003800200 */
[C---:B------:R-:W-:Y:S02]  /*02a0*/  ISETP.NE.OR P2, PT, R0.reuse, 0x1, !P1 ;  /* 0x000000010000780c */ /* 0x040fe40004f45670 */
[----:B------:R-:W-:-:S11]  /*02b0*/  ISETP.NE.OR P0, PT, R0, 0x3, !P1 ;  /* 0x000000030000780c */ /* 0x000fd60004f05670 */
[----:B------:R-:W-:Y:S05]  /*02c0*/  @P2 BRA `(.L_x_5) ;  /* 0x0000000000202947 */ /* 0x000fea0003800000 */
[----:B------:R-:W3:Y:S02]  /*02d0*/  LDCU.64 UR4, c[0x0][0x348] ;  /* 0x00006900ff0477ac */ /* 0x000ee40008000a00 */
[----:B---3--:R-:W-:Y:S02]  /*02e0*/  UIADD3 UR6, UP1, UPT, UR4, 0x80, URZ ;  /* 0x0000008004067890 */ /* 0x008fe4000ff3e0ff */
[----:B------:R-:W-:Y:S02]  /*02f0*/  UIADD3 UR4, UP0, UPT, UR4, 0x180, URZ ;  /* 0x0000018004047890 */ /* 0x000fe4000ff1e0ff */
[----:B------:R-:W-:Y:S02]  /*0300*/  UIADD3.X UR7, UPT, UPT, URZ, UR5, URZ, UP1, !UPT ;  /* 0x00000005ff077290 */ /* 0x000fe40008ffe4ff */
[----:B------:R-:W-:-:S07]  /*0310*/  UIADD3.X UR5, UPT, UPT, URZ, UR5, URZ, UP0, !UPT ;  /* 0x00000005ff057290 */ /* 0x000fce00087fe4ff */
[----:B------:R3:W-:Y:S02]  /*0320*/  UTMACCTL.PF [UR6] ;  /* 0x00000000060079b9 */ /* 0x0007e40008040000 */
[----:B------:R3:W-:Y:S02]  /*0330*/  UTMACCTL.PF [UR4] ;  /* 0x00000000040079b9 */ /* 0x0007e40008040000 */
[----:B---3--:R-:W-:Y:S01]  /*0340*/  NOP ;  /* 0x0000000000007918 */ /* 0x008fe20000000000 */
.L_x_5:
[----:B------:R-:W-:Y:S05]  /*0350*/  BSYNC.RECONVERGENT B0 ;  /* 0x0000000000007941 */ /* 0x000fea0003800200 */
.L_x_4:
[----:B------:R-:W-:Y:S04]  /*0360*/  BSSY.RECONVERGENT B0, `(.L_x_6) ;  /* 0x000000a000007945 */ /* 0x000fe80003800200 */
        /* <DEDUP_REMOVED lines=9> */
.L_x_7:
[----:B------:R-:W-:Y:S05]  /*0400*/  BSYNC.RECONVERGENT B0 ;  /* 0x0000000000007941 */ /* 0x000fea0003800200 */
.L_x_6:
[----:B------:R-:W3:Y:S01]  /*0410*/  LDCU.64 UR4, c[0x0][0x888] ;  /* 0x00011100ff0477ac */ /* 0x000ee20008000a00 */
[----:B------:R-:W-:Y:S02]  /*0420*/  UISETP.EQ.U32.AND UP2, UPT, UR8, URZ, UPT ;  /* 0x000000ff0800728c */ /* 0x000fe4000bf42070 */
[----:B------:R-:W-:Y:S02]  /*0430*/  UPLOP3.LUT UP4, UPT, UPT, UPT, UPT, 0x80, 0x8 ;  /* 0x000000000008789c */ /* 0x000fe40003f8f070 */
[----:B---3--:R-:W-:-:S04]  /*0440*/  UISETP.NE.U32.AND UP0, UPT, UR4, URZ, UPT ;  /* 0x000000ff0400728c */ /* 0x008fc8000bf05070 */
[----:B------:R-:W-:-:S04]  /*0450*/  UISETP.NE.AND.EX UP1, UPT, UR5, URZ, UPT, UP0 ;  /* 0x000000ff0500728c */ /* 0x000fc8000bf25300 */
[----:B------:R-:W-:-:S04]  /*0460*/  UISETP.EQ.OR.EX UP3, UPT, UR9, URZ, !UP1, UP2 ;  /* 0x000000ff0900728c */ /* 0x000fc8000cf62720 */
[----:B------:R-:W-:-:S05]  /*0470*/  UP2UR UR60, UPR, URZ, 0x8 ;  /* 0x00000008ff3c7883 */ /* 0x000fca0008000000 */
[----:B------:R-:W-:Y:S07]  /*0480*/  BRA.U !UP3, `(.L_x_8) ;  /* 0x000000010b207547 */ /* 0x000fee000b800000 */
[----:B------:R-:W-:Y:S01]  /*0490*/  UISETP.NE.U32.AND UP2, UPT, UR8, URZ, UPT ;  /* 0x000000ff0800728c */ /* 0x000fe2000bf45070 */
[----:B-----5:R-:W-:Y:S01]  /*04a0*/  FSETP.NEU.AND P0, PT, R71, RZ, PT ;  /* 0x000000ff4700720b */ /* 0x020fe20003f0d000 */
[----:B------:R-:W-:Y:S02]  /*04b0*/  USEL UR4, URZ, 0xffffffff, UP1 ;  /* 0xffffffffff047887 */ /* 0x000fe40008800000 */
[----:B------:R-:W-:-:S10]  /*04c0*/  UISETP.NE.AND.EX UP2, UPT, UR9, URZ, UPT, UP2 ;  /* 0x000000ff0900728c */ /* 0x000fd4000bf45320 */
[----:B------:R-:W-:Y:S01]  /*04d0*/  VOTEU.ANY UP0, P0 ;  /* 0x0000000000ff7886 */ /* 0x000fe20000000100 */
[----:B------:R-:W-:-:S04]  /*04e0*/  @!UP2 USEL UR4, URZ, 0xffffffff, UP0 ;  /* 0xffffffffff04a887 */ /* 0x000fc80008000000 */
[----:B------:R-:W-:-:S04]  /*04f0*/  ULOP3.LUT UR4, UR4, 0x1, URZ, 0xc0, !UPT ;  /* 0x0000000104047892 */ /* 0x000fc8000f8ec0ff */
[----:B------:R-:W-:-:S11]  /*0500*/  UISETP.NE.U32.AND UP4, UPT, UR4, 0x1, UPT ;  /* 0x000000010400788c */ /* 0x000fd6000bf85070 */
.L_x_8:
[----:B------:R-:W3:Y:S01]  /*0510*/  SHFL.IDX PT, R0, R142, RZ, 0x1f ;  /* 0x00001fff8e007589 */ /* 0x000ee200000e0000 */
[----:B------:R-:W-:-:S04]  /*0520*/  UISETP.NE.AND UP0, UPT, UR13, 0x2, UPT ;  /* 0x000000020d00788c */ /* 0x000fc8000bf05270 */
[----:B------:R-:W-:Y:S02]  /*0530*/  UISETP.EQ.AND UP2, UPT, UR33, URZ, !UP0 ;  /* 0x000000ff2100728c */ /* 0x000fe4000c742270 */
[----:B------:R-:W-:-:S04]  /*0540*/  USEL UR43, URZ, 0x1, UP0 ;  /* 0x00000001ff2b7887 */ /* 0x000fc80008000000 */
[----:B------:R-:W-:Y:S02]  /*0550*/  PLOP3.LUT P3, PT, P1, PT, UP2, 0x80, 0x8 ;  /* 0x000000000008781c */ /* 0x000fe40000f6f028 */
[----:B---3--:R-:W-:-:S13]  /*0560*/  ISETP.NE.AND P0, PT, R0, RZ, PT ;  /* 0x000000ff0000720c */ /* 0x008fda0003f05270 */
[----:B------:R-:W-:Y:S05]  /*0570*/  @P0 BRA `(.L_x_9) ;  /* 0x0000000000e40947 */ /* 0x000fea0003800000 */
[----:B------:R-:W-:Y:S01]  /*0580*/  ELECT P0, URZ, PT ;  /* 0x0000000000ff782f */ /* 0x000fe20003800000 */
[----:B------:R-:W-:-:S12]  /*0590*/  BSSY.RECONVERGENT B0, `(.L_x_9) ;  /* 0x0000037000007945 */ /* 0x000fd80003800200 */
[----:B------:R-:W-:Y:S05]  /*05a0*/  @!P0 BRA `(.L_x_10) ;  /* 0x0000000000d48947 */ /* 0x000fea0003800000 */
[----:B------:R-:W3:Y:S01]  /*05b0*/  S2UR UR5, SR_CgaCtaId ;  /* 0x00000000000579c3 */ /* 0x000ee20000008800 */
[----:B------:R-:W-:Y:S01]  /*05c0*/  UMOV UR4, 0x400 ;  /* 0x0000040000047882 */ /* 0x000fe20000000000 */
[----:B------:R-:W-:Y:S01]  /*05d0*/  UMOV UR8, 0x1 ;  /* 0x0000000100087882 */ /* 0x000fe20000000000 */
[----:B------:R-:W-:Y:S01]  /*05e0*/  UMOV UR6, 0x4 ;  /* 0x0000000400067882 */ /* 0x000fe20000000000 */
[----:B------:R-:W-:-:S04]  /*05f0*/  UIADD3 UR8, UPT, UPT, -UR8, 0x100000, URZ ;  /* 0x0010000008087890 */ /* 0x000fc8000fffe1ff */
[----:B------:R-:W-:Y:S02]  /*0600*/  USHF.L.U32 UR9, UR8, 0xb, URZ ;  /* 0x0000000b08097899 */ /* 0x000fe400080006ff */
[----:B------:R-:W-:Y:S02]  /*0610*/  USHF.L.U32 UR8, UR8, 0x1, URZ ;  /* 0x0000000108087899 */ /* 0x000fe400080006ff */
[----:B------:R-:W-:-:S04]  /*0620*/  UIADD3 UR6, UPT, UPT, -UR6, 0x100000, URZ ;  /* 0x0010000006067890 */ /* 0x000fc8000fffe1ff */
[----:B------:R-:W-:Y:S02]  /*0630*/  USHF.L.U32 UR7, UR6, 0xb, URZ ;  /* 0x0000000b06077899 */ /* 0x000fe400080006ff */
[----:B------:R-:W-:Y:S02]  /*0640*/  USHF.L.U32 UR6, UR6, 0x1, URZ ;  /* 0x0000000106067899 */ /* 0x000fe400080006ff */
[----:B---3--:R-:W-:Y:S01]  /*0650*/  ULEA UR4, UR5, UR4, 0x18 ;  /* 0x0000000405047291 */ /* 0x008fe2000f8ec0ff */
[----:B------:R-:W3:Y:S11]  /*0660*/  FENCE.VIEW.ASYNC.S ;  /* 0x00000000000073c6 */ /* 0x000ef60000000000 */
[----:B---3--:R3:W4:Y:S01]  /*0670*/  SYNCS.EXCH.64 URZ, [UR4], UR8 ;  /* 0x0000000804ff75b2 */ /* 0x0087220008000100 */
[----:B------:R3:W1:Y:S01]  /*0680*/  SYNCS.EXCH.64 URZ, [UR4+0xa0], UR6 ;  /* 0x0000a00604ff75b2 */ /* 0x0006620008000100 */
        /* <DEDUP_REMOVED lines=37> */
[----:B------:R3:W1:Y:S02]  /*08e0*/  SYNCS.EXCH.64 URZ, [UR4+0x138], UR6 ;  /* 0x0001380604ff75b2 */ /* 0x0006640008000100 */
[----:B---34-:R-:W-:Y:S01]  /*08f0*/  NOP ;  /* 0x0000000000007918 */ /* 0x018fe20000000000 */
.L_x_10:
[----:B------:R-:W-:Y:S05]  /*0900*/  BSYNC.RECONVERGENT B0 ;  /* 0x0000000000007941 */ /* 0x000fea0003800200 */
.L_x_9:
[----:B------:R-:W3:Y:S01]  /*0910*/  SHFL.IDX PT, R0, R142, RZ, 0x1f ;  /* 0x00001fff8e007589 */ /* 0x000ee200000e0000 */
[----:B------:R-:W-:Y:S01]  /*0920*/  NOP ;  /* 0x0000000000007918 */ /* 0x000fe20000000000 */
[----:B---3--:R-:W-:-:S13]  /*0930*/  ISETP.NE.AND P0, PT, R0, 0x1, PT ;  /* 0x000000010000780c */ /* 0x008fda0003f05270 */
[----:B------:R-:W-:Y:S05]  /*0940*/  @P0 BRA `(.L_x_11) ;  /* 0x0000000000400947 */ /* 0x000fea0003800000 */
        /* <DEDUP_REMOVED lines=9> */
[----:B------:R-:W-:Y:S01]  /*09e0*/  USHF.L.U32 UR6, UR6, 0x1, URZ ;  /* 0x0000000106067899 */ /* 0x000fe200080006ff */
[----:B------:R-:W-:Y:S01]  /*09f0*/  ELECT P0, URZ, PT ;  /* 0x0000000000ff782f */ /* 0x000fe20003800000 */
[----:B---3--:R-:W-:Y:S01]  /*0a00*/  ULEA UR4, UR5, UR4, 0x18 ;  /* 0x0000000405047291 */ /* 0x008fe2000f8ec0ff */
[----:B------:R-:W3:Y:S11]  /*0a10*/  FENCE.VIEW.ASYNC.S ;  /* 0x00000000000073c6 */ /* 0x000ef60000000000 */
[----:B---3--:R3:W4:Y:S01]  /*0a20*/  SYNCS.EXCH.64 URZ, [UR4+0x140], UR8 ;  /* 0x0001400804ff75b2 */ /* 0x0087220008000100 */
[----:B------:R3:W1:Y:S01]  /*0a30*/  SYNCS.EXCH.64 URZ, [UR4+0x148], UR6 ;  /* 0x0001480604ff75b2 */ /* 0x0006620008000100 */
[----:B------:R-:W-:Y:S01]  /*0a40*/  NOP ;  /* 0x0000000000007918 */ /* 0x000fe20000000000 */
.L_x_11:
[----:B------:R-:W2:Y:S01]  /*0a50*/  SHFL.IDX PT, R0, R142, RZ, 0x1f ;  /* 0x00001fff8e007589 */ /* 0x000ea200000e0000 */
[----:B------:R-:W-:Y:S01]  /*0a60*/  NOP ;  /* 0x0000000000007918 */ /* 0x000fe20000000000 */
[----:B--2---:R-:W-:-:S13]  /*0a70*/  ISETP.NE.AND P0, PT, R0, 0x3, PT ;  /* 0x000000030000780c */ /* 0x004fda0003f05270 */
[----:B------:R-:W-:Y:S05]  /*0a80*/  @P0 BRA `(.L_x_12) ;  /* 0x0000000000300947 */ /* 0x000fea0003800000 */
[----:B------:R-:W2:Y:S01]  /*0a90*/  S2UR UR5, SR_CgaCtaId ;  /* 0x00000000000579c3 */ /* 0x000ea20000008800 */
[----:B---3--:R-:W-:Y:S01]  /*0aa0*/  UMOV UR6, 0x400 ;  /* 0x0000040000067882 */ /* 0x008fe20000000000 */
[----:B------:R-:W-:Y:S01]  /*0ab0*/  UMOV UR4, 0x20 ;  /* 0x0000002000047882 */ /* 0x000fe20000000000 */
[----:B------:R-:W-:Y:S01]  /*0ac0*/  ELECT P0, URZ, PT ;  /* 0x0000000000ff782f */ /* 0x000fe20003800000 */
[----:B--2---:R-:W-:Y:S02]  /*0ad0*/  ULEA UR6, UR5, UR6, 0x18 ;  /* 0x0000000605067291 */ /* 0x004fe4000f8ec0ff */
[----:B------:R-:W-:-:S04]  /*0ae0*/  UIADD3 UR4, UPT, UPT, -UR4, 0x100000, URZ ;  /* 0x0010000004047890 */ /* 0x000fc8000fffe1ff */
[----:B------:R-:W-:Y:S02]  /*0af0*/  USHF.L.U32 UR5, UR4, 0xb, URZ ;  /* 0x0000000b04057899 */ /* 0x000fe400080006ff */
[----:B------:R-:W-:Y:S01]  /*0b00*/  USHF.L.U32 UR4, UR4, 0x1, URZ ;  /* 0x0000000104047899 */ /* 0x000fe200080006ff */
[----:B------:R-:W2:Y:S11]  /*0b10*/  FENCE.VIEW.ASYNC.S ;  /* 0x00000000000073c6 */ /* 0x000eb60000000000 */
[----:B--2---:R2:W3:Y:S01]  /*0b20*/  SYNCS.EXCH.64 URZ, [UR6+0x150], UR4 ;  /* 0x0001500406ff75b2 */ /* 0x0044e20008000100 */
[----:B------:R2:W1:Y:S01]  /*0b30*/  SYNCS.EXCH.64 URZ, [UR6+0x158], UR4 ;  /* 0x0001580406ff75b2 */ /* 0x0004620008000100 */
[----:B------:R-:W-:Y:S01]  /*0b40*/  NOP ;  /* 0x0000000000007918 */ /* 0x000fe20000000000 */
.L_x_12:
[----:B------:R-:W4:Y:S01]  /*0b50*/  SHFL.IDX PT, R0, R142, RZ, 0x1f ;  /* 0x00001fff8e007589 */ /* 0x000f2200000e0000 */
[----:B------:R-:W-:Y:S01]  /*0b60*/  NOP ;  /* 0x0000000000007918 */ /* 0x000fe20000000000 */
[----:B----4-:R-:W-:-:S13]  /*0b70*/  ISETP.NE.AND P0, PT, R0, 0x4, PT ;  /* 0x000000040000780c */ /* 0x010fda0003f05270 */
[----:B------:R-:W-:Y:S05]  /*0b80*/  @P0 BRA `(.L_x_13) ;  /* 0x00000000004c0947 */ /* 0x000fea0003800000 */
[----:B--2---:R-:W2:Y:S01]  /*0b90*/  S2UR UR5, SR_CgaCtaId ;  /* 0x00000000000579c3 */ /* 0x004ea20000008800 */
[----:B---3--:R-:W-:Y:S01]  /*0ba0*/  UMOV UR4, 0x720 ;  /* 0x0000072000047882 */ /* 0x008fe20000000000 */
[----:B------:R-:W-:Y:S01]  /*0bb0*/  UMOV UR6, 0x400 ;  /* 0x0000040000067882 */ /* 0x000fe20000000000 */
[----:B------:R-:W-:Y:S01]  /*0bc0*/  USEL UR4, UR4, 0x620, UP4 ;  /* 0x0000062004047887 */ /* 0x000fe2000a000000 */
[----:B------:R-:W-:Y:S01]  /*0bd0*/  UMOV UR8, 0x1 ;  /* 0x0000000100087882 */ /* 0x000fe20000000000 */
[----:B------:R-:W-:Y:S01]  /*0be0*/  ELECT P0, URZ, PT ;  /* 0x0000000000ff782f */ /* 0x000fe20003800000 */
[----:B------:R-:W-:-:S04]  /*0bf0*/  UIADD3 UR8, UPT, UPT, -UR8, 0x100000, URZ ;  /* 0x0010000008087890 */ /* 0x000fc8000fffe1ff */
[----:B------:R-:W-:Y:S02]  /*0c00*/  USHF.L.U32 UR9, UR8, 0xb, URZ ;  /* 0x0000000b08097899 */ /* 0x000fe400080006ff */
[----:B------:R-:W-:Y:S02]  /*0c10*/  USHF.L.U32 UR8, UR8, 0x1, URZ ;  /* 0x0000000108087899 */ /* 0x000fe400080006ff */
[----:B--2---:R-:W-:Y:S02]  /*0c20*/  ULEA UR6, UR5, UR6, 0x18 ;  /* 0x0000000605067291 */ /* 0x004fe4000f8ec0ff */
[----:B------:R-:W-:-:S04]  /*0c30*/  UIADD3 UR4, UPT, UPT, -UR4, 0x100000, URZ ;  /* 0x0010000004047890 */ /* 0x000fc8000fffe1ff */
[----:B------:R-:W-:Y:S02]  /*0c40*/  USHF.L.U32 UR5, UR4, 0xb, URZ ;  /* 0x0000000b04057899 */ /* 0x000fe400080006ff */
[----:B------:R-:W-:Y:S01]  /*0c50*/  USHF.L.U32 UR4, UR4, 0x1, URZ ;  /* 0x0000000104047899 */ /* 0x000fe200080006ff */
[----:B------:R-:W2:Y:S03]  /*0c60*/  FENCE.VIEW.ASYNC.S ;  /* 0x00000000000073c6 */ /* 0x000ea60000000000 */
[----:B--2---:R4:W2:Y:S08]  /*0c70*/  SYNCS.EXCH.64 URZ, [UR6+0x160], UR8 ;  /* 0x0001600806ff75b2 */ /* 0x0048b00008000100 */
[----:B------:R4:W3:Y:S01]  /*0c80*/  SYNCS.EXCH.64 URZ, [UR6+0x170], UR4 ;  /* 0x0001700406ff75b2 */ /* 0x0008e20008000100 */
[----:B------:R4:W1:Y:S01]  /*0c90*/  SYNCS.EXCH.64 URZ, [UR6+0x168], UR8 ;  /* 0x0001680806ff75b2 */ /* 0x0008620008000100 */
[----:B------:R4:W1:Y:S02]  /*0ca0*/  SYNCS.EXCH.64 URZ, [UR6+0x178], UR4 ;  /* 0x0001780406ff75b2 */ /* 0x0008640008000100 */
[----:B----4-:R-:W-:Y:S01]  /*0cb0*/  NOP ;  /* 0x0000000000007918 */ /* 0x010fe20000000000 */
.L_x_13:
[----:B------:R-:W4:Y:S01]  /*0cc0*/  SHFL.IDX PT, R0, R142, RZ, 0x1f ;  /* 0x00001fff8e007589 */ /* 0x000f2200000e0000 */
[----:B------:R-:W-:Y:S01]  /*0cd0*/  NOP ;  /* 0x0000000000007918 */ /* 0x000fe20000000000 */
[----:B----4-:R-:W-:-:S13]  /*0ce0*/  ISETP.NE.AND P0, PT, R0, 0x5, PT ;  /* 0x000000050000780c */ /* 0x010fda0003f05270 */
[----:B------:R-:W-:Y:S05]  /*0cf0*/  @P0 BRA `(.L_x_14) ;  /* 0x0000000000580947 */ /* 0x000fea0003800000 */
[----:B--2---:R-:W2:Y:S01]  /*0d00*/  S2UR UR5, SR_CgaCtaId ;  /* 0x00000000000579c3 */ /* 0x004ea20000008800 */
[----:B---3--:R-:W-:Y:S01]  /*0d10*/  UMOV UR4, 0x400 ;  /* 0x0000040000047882 */ /* 0x008fe20000000000 */
        /* <DEDUP_REMOVED lines=9> */
[----:B--2---:R-:W-:Y:S01]  /*0db0*/  ULEA UR4, UR5, UR4, 0x18 ;  /* 0x0000000405047291 */ /* 0x004fe2000f8ec0ff */
[----:B------:R-:W2:Y:S11]  /*0dc0*/  FENCE.VIEW.ASYNC.S ;  /* 0x00000000000073c6 */ /* 0x000eb60000000000 */
[----:B--2---:R4:W2:Y:S01]  /*0dd0*/  SYNCS.EXCH.64 URZ, [UR4+0x180], UR6 ;  /* 0x0001800604ff75b2 */ /* 0x0048a20008000100 */
[----:B------:R4:W3:Y:S01]  /*0de0*/  SYNCS.EXCH.64 URZ, [UR4+0x1a0], UR8 ;  /* 0x0001a00804ff75b2 */ /* 0x0008e20008000100 */
[----:B------:R4:W1:Y:S01]  /*0df0*/  SYNCS.EXCH.64 URZ, [UR4+0x188], UR6 ;  /* 0x0001880604ff75b2 */ /* 0x0008620008000100 */
[----:B------:R4:W1:Y:S01]  /*0e00*/  SYNCS.EXCH.64 URZ, [UR4+0x1a8], UR8 ;  /* 0x0001a80804ff75b2 */ /* 0x0008620008000100 */
[----:B------:R4:W1:Y:S01]  /*0e10*/  SYNCS.EXCH.64 URZ, [UR4+0x190], UR6 ;  /* 0x0001900604ff75b2 */ /* 0x0008620008000100 */
[----:B------:R4:W1:Y:S01]  /*0e20*/  SYNCS.EXCH.64 URZ, [UR4+0x1b0], UR8 ;  /* 0x0001b00804ff75b2 */ /* 0x0008620008000100 */
[----:B------:R4:W1:Y:S01]  /*0e30*/  SYNCS.EXCH.64 URZ, [UR4+0x198], UR6 ;  /* 0x0001980604ff75b2 */ /* 0x0008620008000100 */
[----:B------:R4:W1:Y:S02]  /*0e40*/  SYNCS.EXCH.64 URZ, [UR4+0x1b8], UR8 ;  /* 0x0001b80804ff75b2 */ /* 0x0008640008000100 */
[----:B----4-:R-:W-:Y:S01]  /*0e50*/  NOP ;  /* 0x0000000000007918 */ /* 0x010fe20000000000 */
.L_x_14:
[----:B------:R-:W4:Y:S01]  /*0e60*/  SHFL.IDX PT, R0, R142, RZ, 0x1f ;  /* 0x00001fff8e007589 */ /* 0x000f2200000e0000 */
[----:B------:R-:W-:Y:S01]  /*0e70*/  ISETP.NE.OR P1, PT, RZ, UR13, !P1 ;  /* 0x0000000dff007c0c */ /* 0x000fe2000cf25670 */
[----:B------:R-:W-:Y:S01]  /*0e80*/  NOP ;  /* 0x0000000000007918 */ /* 0x000fe20000000000 */
[----:B----4-:R-:W-:-:S13]  /*0e90*/  ISETP.NE.AND P0, PT, R0, 0x3, PT ;  /* 0x000000030000780c */ /* 0x010fda0003f05270 */
[----:B------:R-:W-:Y:S05]  /*0ea0*/  @P0 BRA `(.L_x_15) ;  /* 0x0000000000380947 */ /* 0x000fea0003800000 */
[----:B--2---:R-:W2:Y:S01]  /*0eb0*/  S2UR UR5, SR_CgaCtaId ;  /* 0x00000000000579c3 */ /* 0x004ea20000008800 */
[----:B---3--:R-:W-:Y:S01]  /*0ec0*/  UMOV UR4, 0x400 ;  /* 0x0000040000047882 */ /* 0x008fe20000000000 */
[----:B------:R-:W-:Y:S01]  /*0ed0*/  UMOV UR6, 0x20 ;  /* 0x0000002000067882 */ /* 0x000fe20000000000 */
[----:B------:R-:W-:Y:S01]  /*0ee0*/  ELECT P0, URZ, PT ;  /* 0x0000000000ff782f */ /* 0x000fe20003800000 */
[----:B------:R-:W-:-:S04]  /*0ef0*/  UIADD3 UR6, UPT, UPT, -UR6, 0x100000, URZ ;  /* 0x0010000006067890 */ /* 0x000fc8000fffe1ff */
[----:B------:R-:W-:Y:S02]  /*0f00*/  USHF.L.U32 UR7, UR6, 0xb, URZ ;  /* 0x0000000b06077899 */ /* 0x000fe400080006ff */
[----:B------:R-:W-:Y:S02]  /*0f10*/  USHF.L.U32 UR6, UR6, 0x1, URZ ;  /* 0x0000000106067899 */ /* 0x000fe400080006ff */
[----:B--2---:R-:W-:Y:S01]  /*0f20*/  ULEA UR4, UR5, UR4, 0x18 ;  /* 0x0000000405047291 */ /* 0x004fe2000f8ec0ff */
[----:B------:R-:W2:Y:S11]  /*0f30*/  FENCE.VIEW.ASYNC.S ;  /* 0x00000000000073c6 */ /* 0x000eb60000000000 */
[----:B--2---:R4:W2:Y:S01]  /*0f40*/  SYNCS.EXCH.64 URZ, [UR4+0x1c0], UR6 ;  /* 0x0001c00604ff75b2 */ /* 0x0048a20008000100 */
[----:B------:R4:W3:Y:S01]  /*0f50*/  SYNCS.EXCH.64 URZ, [UR4+0x1d0], UR6 ;  /* 0x0001d00604ff75b2 */ /* 0x0008e20008000100 */
[----:B------:R4:W1:Y:S01]  /*0f60*/  SYNCS.EXCH.64 URZ, [UR4+0x1c8], UR6 ;  /* 0x0001c80604ff75b2 */ /* 0x0008620008000100 */
[----:B------:R4:W1:Y:S02]  /*0f70*/  SYNCS.EXCH.64 URZ, [UR4+0x1d8], UR6 ;  /* 0x0001d80604ff75b2 */ /* 0x0008640008000100 */
[----:B----4-:R-:W-:Y:S01]  /*0f80*/  NOP ;  /* 0x0000000000007918 */ /* 0x010fe20000000000 */
.L_x_15:
[----:B---3--:R-:W3:Y:S01]  /*0f90*/  S2UR UR7, SR_CgaCtaId ;  /* 0x00000000000779c3 */ /* 0x008ee20000008800 */
[----:B------:R-:W-:Y:S01]  /*0fa0*/  VOTEU.ALL UP0, P1 ;  /* 0x0000000000ff7886 */ /* 0x000fe20000800000 */
[----:B--2---:R-:W-:Y:S01]  /*0fb0*/  UMOV UR4, 0x20 ;  /* 0x0000002000047882 */ /* 0x004fe20000000000 */
[----:B------:R-:W-:Y:S01]  /*0fc0*/  NOP ;  /* 0x0000000000007918 */ /* 0x000fe20000000000 */
[----:B------:R-:W-:Y:S01]  /*0fd0*/  LOP3.LUT R0, R131, 0x1f, RZ, 0xc0, !PT ;  /* 0x0000001f83007812 */ /* 0x000fe200078ec0ff */
[----:B------:R-:W-:Y:S01]  /*0fe0*/  UISETP.NE.AND UP5, UPT, UR13, URZ, UPT ;  /* 0x000000ff0d00728c */ /* 0x000fe2000bfa5270 */
[----:B------:R-:W-:Y:S01]  /*0ff0*/  @!UP0 UMOV UR6, 0x400 ;  /* 0x0000040000068882 */ /* 0x000fe20000000000 */
[----:B------:R-:W-:-:S04]  /*1000*/  @!UP0 UIADD3 UR4, UPT, UPT, -UR4, 0x100000, URZ ;  /* 0x0010000004048890 */ /* 0x000fc8000fffe1ff */
[----:B------:R-:W-:Y:S02]  /*1010*/  @!UP0 USHF.L.U32 UR5, UR4, 0xb, URZ ;  /* 0x0000000b04058899 */ /* 0x000fe400080006ff */
[----:B------:R-:W-:Y:S02]  /*1020*/  @!UP0 USHF.L.U32 UR4, UR4, 0x1, URZ ;  /* 0x0000000104048899 */ /* 0x000fe400080006ff */
[----:B---3--:R-:W-:Y:S01]  /*1030*/  @!UP0 ULEA UR6, UR7, UR6, 0x18 ;  /* 0x0000000607068291 */ /* 0x008fe2000f8ec0ff */
[----:B------:R-:W2:Y:S01]  /*1040*/  LDCU UR7, c[0x0][0x36c] ;  /* 0x00006d80ff0777ac */ /* 0x000ea20008000800 */
[----:B------:R-:W-:Y:S01]  /*1050*/  VOTEU.ALL UP0, P1 ;  /* 0x0000000000ff7886 */ /* 0x000fe20000800000 */
[----:B------:R-:W3:Y:S09]  /*1060*/  FENCE.VIEW.ASYNC.S ;  /* 0x00000000000073c6 */ /* 0x000ef20000000000 */
[----:B---3--:R3:W4:Y:S01]  /*1070*/  @!UP0 SYNCS.EXCH.64 URZ, [UR6+0x1e0], UR4 ;  /* 0x0001e00406ff85b2 */ /* 0x0087220008000100 */
[----:B--2---:R-:W-:-:S09]  /*1080*/  UISETP.EQ.U32.AND UP6, UPT, UR7, 0x1, UPT ;  /* 0x000000010700788c */ /* 0x004fd2000bfc2070 */
[----:B---3--:R-:W-:Y:S05]  /*1090*/  BRA.U !UP6, `(.L_x_16) ;  /* 0x000000010e087547 */ /* 0x008fea000b800000 */
[----:B-1--4-:R-:W-:Y:S01]  /*10a0*/  UCGABAR_ARV ;  /* 0x00000000000079c7 */ /* 0x012fe20008000000 */
[----:B------:R-:W-:Y:S05]  /*10b0*/  BRA `(.L_x_17) ;  /* 0x0000000000047947 */ /* 0x000fea0003800000 */
.L_x_16:
[----:B-1--4-:R-:W-:Y:S01]  /*10c0*/  NOP ;  /* 0x0000000000007918 */ /* 0x012fe20000000000 */
.L_x_17:
[----:B------:R-:W1:Y:S01]  /*10d0*/  S2UR UR22, SR_CTAID.X ;  /* 0x00000000001679c3 */ /* 0x000e620000002500 */
[----:B------:R-:W-:-:S05]  /*10e0*/  CS2R.32 R3, SR_CgaSize ;  /* 0x0000000000037805 */ /* 0x000fca0000008a00 */
[----:B------:R-:W-:-:S05]  /*10f0*/  IMAD R3, R3, -0xa0, RZ ;  /* 0xffffff6003037824 */ /* 0x000fca00078e02ff */
[----:B------:R-:W-:-:S14]  /*1100*/  R2UR UR5, R3 ;  /* 0x00000000030572ca */ /* 0x000fdc00000e0000 */
[----:B------:R-:W2:Y:S01]  /*1110*/  LDCU UR5, c[0x0][UR5+0x2b0] ;  /* 0x00005600050577ac */ /* 0x000ea20008000800 */
[----:B------:R-:W-:-:S05]  /*1120*/  CS2R.32 R3, SR_CgaSize ;  /* 0x0000000000037805 */ /* 0x000fca0000008a00 */
[----:B------:R-:W-:-:S05]  /*1130*/  IMAD R3, R3, -0xa0, RZ ;  /* 0xffffff6003037824 */ /* 0x000fca00078e02ff */
[----:B------:R-:W-:-:S14]  /*1140*/  R2UR UR4, R3 ;  /* 0x00000000030472ca */ /* 0x000fdc00000e0000 */
[----:B------:R-:W3:Y:S01]  /*1150*/  LDCU UR4, c[0x0][UR4+0x2b4] ;  /* 0x00005680040477ac */ /* 0x000ee20008000800 */
[----:B------:R-:W4:Y:S01]  /*1160*/  S2UR UR46, SR_CTAID.Y ;  /* 0x00000000002e79c3 */ /* 0x000f220000002600 */
[----:B------:R-:W-:-:S05]  /*1170*/  CS2R.32 R3, SR_CgaSize ;  /* 0x0000000000037805 */ /* 0x000fca0000008a00 */
[----:B------:R-:W-:-:S05]  /*1180*/  IMAD R3, R3, -0xa0, RZ ;  /* 0xffffff6003037824 */ /* 0x000fca00078e02ff */
[----:B------:R-:W-:-:S14]  /*1190*/  R2UR UR55, R3 ;  /* 0x00000000033772ca */ /* 0x000fdc00000e0000 */
[----:B------:R-:W3:Y:S01]  /*11a0*/  LDCU UR55, c[0x0][UR55+0x2a0] ;  /* 0x00005400373777ac */ /* 0x000ee20008000800 */
[----:B------:R-:W-:-:S05]  /*11b0*/  CS2R.32 R3, SR_CgaSize ;  /* 0x0000000000037805 */ /* 0x000fca0000008a00 */
[----:B------:R-:W-:-:S05]  /*11c0*/  IMAD R3, R3, -0xa0, RZ ;  /* 0xffffff6003037824 */ /* 0x000fca00078e02ff */
[----:B------:R-:W-:-:S14]  /*11d0*/  R2UR UR59, R3 ;  /* 0x00000000033b72ca */ /* 0x000fdc00000e0000 */
[----:B------:R-:W3:Y:S01]  /*11e0*/  LDCU UR59, c[0x0][UR59+0x2a4] ;  /* 0x000054803b3b77ac */ /* 0x000ee20008000800 */
[----:B------:R-:W3:Y:S01]  /*11f0*/  S2UR UR7, SR_CgaCtaId ;  /* 0x00000000000779c3 */ /* 0x000ee20000008800 */
[----:B------:R-:W-:Y:S01]  /*1200*/  UISETP.GT.U32.AND UP0, UPT, UR33, 0xffff, UPT ;  /* 0x0000ffff2100788c */ /* 0x000fe2000bf04070 */
[----:B------:R-:W3:Y:S01]  /*1210*/  LDCU UR20, c[0x0][0xb24] ;  /* 0x00016480ff1477ac */ /* 0x000ee20008000800 */
[----:B------:R-:W3:Y:S01]  /*1220*/  LDCU UR42, c[0x0][0xb24] ;  /* 0x00016480ff2a77ac */ /* 0x000ee20008000800 */
[----:B-1----:R-:W-:Y:S01]  /*1230*/  I2FP.F32.U32 R3, UR22 ;  /* 0x0000001600037c45 */ /* 0x002fe20008201000 */
[----:B------:R-:W1:Y:S04]  /*1240*/  LDCU UR25, c[0x0][0xb30] ;  /* 0x00016600ff1977ac */ /* 0x000e680008000800 */
[----:B--2---:R-:W-:Y:S01]  /*1250*/  FMUL R3, R3, UR5 ;  /* 0x0000000503037c20 */ /* 0x004fe20008400000 */
[----:B------:R-:W-:Y:S01]  /*1260*/  USEL UR5, UR33, 0xffff, !UP0 ;  /* 0x0000ffff21057887 */ /* 0x000fe2000c000000 */
[----:B----4-:R-:W-:-:S04]  /*1270*/  I2FP.F32.U32 R2, UR46 ;  /* 0x0000002e00027c45 */ /* 0x010fc80008201000 */
[----:B------:R-:W2:Y:S01]  /*1280*/  F2I.U32.TRUNC.NTZ R3, R3 ;  /* 0x0000000300037305 */ /* 0x000ea2000020f000 */
[----:B------:R-:W-:Y:S01]  /*1290*/  ULOP3.LUT UR24, UR5, 0xffff, URZ, 0xc0, !UPT ;  /* 0x0000ffff05187892 */ /* 0x000fe2000f8ec0ff */
[----:B---3--:R-:W-:Y:S01]  /*12a0*/  FMUL R2, R2, UR4 ;  /* 0x0000000402027c20 */ /* 0x008fe20008400000 */
[----:B------:R-:W-:-:S05]  /*12b0*/  USHF.L.U32 UR28, UR7, 0x8, URZ ;  /* 0x00000008071c7899 */ /* 0x000fca00080006ff */
[----:B------:R-:W3:Y:S01]  /*12c0*/  F2I.U32.TRUNC.NTZ R2, R2 ;  /* 0x0000000200027305 */ /* 0x000ee2000020f000 */
[----:B--2---:R-:W-:Y:S02]  /*12d0*/  R2UR UR4, R3 ;  /* 0x00000000030472ca */ /* 0x004fe400000e0000 */
[----:B------:R-:W-:Y:S02]  /*12e0*/  PRMT R3, RZ, 0x7610, R3 ;  /* 0x00007610ff037816 */ /* 0x000fe40000000003 */
[----:B---3--:R-:W-:Y:S02]  /*12f0*/  R2UR UR6, R2 ;  /* 0x00000000020672ca */ /* 0x008fe400000e0000 */
[----:B------:R-:W-:-:S07]  /*1300*/  PRMT R2, RZ, 0x7610, R2 ;  /* 0x00007610ff027816 */ /* 0x000fce0000000002 */
[----:B------:R-:W-:-:S04]  /*1310*/  UIADD3 UR5, UPT, UPT, -UR4, URZ, URZ ;  /* 0x000000ff04057290 */ /* 0x000fc8000fffe1ff */
[----:B------:R-:W-:Y:S02]  /*1320*/  UIMAD UR55, UR55, UR5, UR22 ;  /* 0x00000005373772a4 */ /* 0x000fe4000f8e0216 */
[----:B------:R-:W-:-:S04]  /*1330*/  UIADD3 UR4, UPT, UPT, -UR6, URZ, URZ ;  /* 0x000000ff06047290 */ /* 0x000fc8000fffe1ff */
[----:B------:R-:W-:Y:S01]  /*1340*/  UIMAD UR59, UR59, UR4, UR46 ;  /* 0x000000043b3b72a4 */ /* 0x000fe2000f8e022e */
[----:B-1----:R-:W-:Y:S11]  /*1350*/  BRA.U UP5, `(.L_x_18) ;  /* 0x0000000105647547 */ /* 0x002ff6000b800000 */
[----:B------:R-:W-:Y:S02]  /*1360*/  UISETP.NE.AND UP0, UPT, UR59, URZ, UPT ;  /* 0x000000ff3b00728c */ /* 0x000fe4000bf05270 */
[----:B------:R-:W-:Y:S02]  /*1370*/  ULOP3.LUT UR4, UR55, 0x2, URZ, 0x3c, !UPT ;  /* 0x0000000237047892 */ /* 0x000fe4000f8e3cff */
[----:B------:R-:W-:Y:S02]  /*1380*/  UISETP.GT.U32.AND UP2, UPT, UR55, 0x1, UP0 ;  /* 0x000000013700788c */ /* 0x000fe40008744070 */
[----:B------:R-:W-:Y:S02]  /*1390*/  ULOP3.LUT UR5, UR55, 0x4, URZ, 0x3c, !UPT ;  /* 0x0000000437057892 */ /* 0x000fe4000f8e3cff */
[----:B------:R-:W-:Y:S02]  /*13a0*/  USEL UR8, URZ, 0x1, UP2 ;  /* 0x00000001ff087887 */ /* 0x000fe40009000000 */
[----:B------:R-:W-:-:S02]  /*13b0*/  USEL UR7, URZ, 0x2, UP2 ;  /* 0x00000002ff077887 */ /* 0x000fc40009000000 */
[----:B------:R-:W-:Y:S02]  /*13c0*/  UISETP.GT.U32.AND UP2, UPT, UR4, 0x1, UP0 ;  /* 0x000000010400788c */ /* 0x000fe40008744070 */
[----:B------:R-:W-:Y:S02]  /*13d0*/  ULOP3.LUT UR4, UR55, 0x6, URZ, 0x3c, !UPT ;  /* 0x0000000637047892 */ /* 0x000fe4000f8e3cff */
[----:B------:R-:W-:Y:S02]  /*13e0*/  USEL UR6, URZ, 0x4, UP2 ;  /* 0x00000004ff067887 */ /* 0x000fe40009000000 */
[----:B------:R-:W-:Y:S02]  /*13f0*/  USEL UR9, URZ, 0x8, UP2 ;  /* 0x00000008ff097887 */ /* 0x000fe40009000000 */
[----:B------:R-:W-:Y:S02]  /*1400*/  UISETP.GT.U32.AND UP2, UPT, UR5, 0x1, UP0 ;  /* 0x000000010500788c */ /* 0x000fe40008744070 */
[----:B------:R-:W-:-:S02]  /*1410*/  UISETP.GT.U32.AND UP0, UPT, UR4, 0x1, UP0 ;  /* 0x000000010400788c */ /* 0x000fc40008704070 */
[----:B------:R-:W-:Y:S02]  /*1420*/  USEL UR4, URZ, 0x10, UP2 ;  /* 0x00000010ff047887 */ /* 0x000fe40009000000 */
[----:B------:R-:W-:Y:S02]  /*1430*/  UIADD3 UR5, UPT, UPT, UR6, UR7, UR8 ;  /* 0x0000000706057290 */ /* 0x000fe4000fffe008 */
[----:B------:R-:W-:Y:S02]  /*1440*/  USEL UR7, URZ, 0x40, UP0 ;  /* 0x00000040ff077887 */ /* 0x000fe40008000000 */
[----:B------:R-:W-:Y:S02]  /*1450*/  USEL UR8, URZ, 0x20, UP2 ;  /* 0x00000020ff087887 */ /* 0x000fe40009000000 */
[----:B------:R-:W-:Y:S02]  /*1460*/  UIADD3 UR5, UPT, UPT, UR4, UR5, UR9 ;  /* 0x0000000504057290 */ /* 0x000fe4000fffe009 */
[----:B------:R-:W-:-:S02]  /*1470*/  ULOP3.LUT UR4, UR55, 0xfffffffe, URZ, 0xc0, !UPT ;  /* 0xfffffffe37047892 */ /* 0x000fc4000f8ec0ff */
[----:B------:R-:W-:Y:S02]  /*1480*/  USEL UR6, URZ, 0x80, UP0 ;  /* 0x00000080ff067887 */ /* 0x000fe40008000000 */
[----:B------:R-:W-:-:S03]  /*1490*/  UIADD3 UR5, UPT, UPT, UR7, UR5, UR8 ;  /* 0x0000000507057290 */ /* 0x000fc6000fffe008 */
[----:B------:R-:W-:Y:S01]  /*14a0*/  UMOV UR7, 0x3 ;  /* 0x0000000300077882 */ /* 0x000fe20000000000 */
[----:B------:R-:W-:Y:S02]  /*14b0*/  UIADD3 UR5, UPT, UPT, UR5, UR6, URZ ;  /* 0x0000000605057290 */ /* 0x000fe4000fffe0ff */
[----:B------:R-:W-:-:S04]  /*14c0*/  USHF.L.U32 UR4, UR7, UR4, URZ ;  /* 0x0000000407047299 */ /* 0x000fc800080006ff */
[----:B------:R-:W-:Y:S02]  /*14d0*/  MOV R3, UR5 ;  /* 0x0000000500037c02 */ /* 0x000fe40008000f00 */
[----:B------:R-:W-:-:S07]  /*14e0*/  MOV R2, UR4 ;  /* 0x0000000400027c02 */ /* 0x000fce0008000f00 */
.L_x_18:
[----:B------:R-:W1:Y:S01]  /*14f0*/  S2UR UR36, SR_CTAID.Z ;  /* 0x00000000002479c3 */ /* 0x000e620000002700 */
[----:B------:R-:W-:Y:S01]  /*1500*/  UISETP.GE.AND UP0, UPT, UR20, 0x1, UPT ;  /* 0x000000011400788c */ /* 0x000fe2000bf06270 */
[----:B------:R-:W-:Y:S01]  /*1510*/  UMOV UR26, 0x55 ;  /* 0x00000055001a7882 */ /* 0x000fe20000000000 */
[----:B------:R-:W-:-:S07]  /*1520*/  UMOV UR45, UR22 ;  /* 0x00000016002d7c82 */ /* 0x000fce0008000000 */
[----:B------:R-:W-:Y:S05]  /*1530*/  BRA.U !UP0, `(.L_x_19) ;  /* 0x0000000108d47547 */ /* 0x000fea000b800000 */
[----:B------:R-:W2:Y:S01]  /*1540*/  LDCU.128 UR16, c[0x0][0xb10] ;  /* 0x00016200ff1077ac */ /* 0x000ea20008000c00 */
[----:B------:R-:W3:Y:S01]  /*1550*/  LDCU UR12, c[0x0][0x370] ;  /* 0x00006e00ff0c77ac */ /* 0x000ee20008000800 */
[----:B------:R-:W4:Y:S01]  /*1560*/  LDCU UR8, c[0x0][0x374] ;  /* 0x00006e80ff0877ac */ /* 0x000f220008000800 */
[----:B------:R-:W1:Y:S01]  /*1570*/  LDCU UR21, c[0x0][0xb0c] ;  /* 0x00016180ff1577ac */ /* 0x000e620008000800 */
[----:B------:R-:W1:Y:S01]  /*1580*/  LDCU UR23, c[0x0][0xb20] ;  /* 0x00016400ff1777ac */ /* 0x000e620008000800 */
[----:B--2---:R-:W-:Y:S01]  /*1590*/  UIMAD.WIDE.U32 UR4, UR22, UR16, URZ ;  /* 0x00000010160472a5 */ /* 0x004fe2000f8e00ff */
[----:B------:R-:W2:Y:S01]  /*15a0*/  LDCU.64 UR14, c[0x0][0xb28] ;  /* 0x00016500ff0e77ac */ /* 0x000ea20008000a00 */
[----:B------:R-:W-:-:S05]  /*15b0*/  UISETP.NE.AND UP3, UPT, UR18, 0x1, UPT ;  /* 0x000000011200788c */ /* 0x000fca000bf65270 */
[----:B------:R-:W-:Y:S01]  /*15c0*/  UMOV UR4, UR5 ;  /* 0x0000000500047c82 */ /* 0x000fe20008000000 */
[----:B---3--:R-:W-:Y:S02]  /*15d0*/  UIMAD.WIDE.U32 UR6, UR12, UR16, URZ ;  /* 0x000000100c0672a5 */ /* 0x008fe4000f8e00ff */
[----:B------:R-:W-:Y:S02]  /*15e0*/  USHF.R.U32.HI UR9, URZ, UR17, UR4 ;  /* 0x00000011ff097299 */ /* 0x000fe40008011604 */
[----:B----4-:R-:W-:Y:S02]  /*15f0*/  UIMAD.WIDE.U32 UR4, UR8, UR19, URZ ;  /* 0x00000013080472a5 */ /* 0x010fe4000f8e00ff */
[----:B-1----:R-:W-:Y:S01]  /*1600*/  UISETP.NE.AND UP0, UPT, UR21, 0x1, UPT ;  /* 0x000000011500788c */ /* 0x002fe2000bf05270 */
[----:B------:R-:W-:Y:S01]  /*1610*/  UMOV UR6, UR7 ;  /* 0x0000000700067c82 */ /* 0x000fe20008000000 */
[----:B------:R-:W-:-:S03]  /*1620*/  UISETP.NE.AND UP2, UPT, UR20, 0x1, UPT ;  /* 0x000000011400788c */ /* 0x000fc6000bf45270 */
[----:B------:R-:W-:Y:S01]  /*1630*/  UMOV UR4, UR5 ;  /* 0x0000000500047c82 */ /* 0x000fe20008000000 */
[----:B------:R-:W-:Y:S02]  /*1640*/  USEL UR45, UR22, UR9, !UP0 ;  /* 0x00000009162d7287 */ /* 0x000fe4000c000000 */
[----:B------:R-:W-:-:S03]  /*1650*/  @UP3 USHF.R.U32.HI UR8, URZ, UR23, UR4 ;  /* 0x00000017ff083299 */ /* 0x000fc60008011604 */
[----:B------:R-:W-:Y:S02]  /*1660*/  @UP0 USHF.R.U32.HI UR12, URZ, UR17, UR6 ;  /* 0x00000011ff0c0299 */ /* 0x000fe40008011606 */
[----:B------:R-:W-:Y:S02]  /*1670*/  UIMAD.WIDE.U32 UR6, UR46, UR19, URZ ;  /* 0x000000132e0672a5 */ /* 0x000fe4000f8e00ff */
[----:B--2---:R-:W-:Y:S02]  /*1680*/  UIMAD.WIDE.U32 UR4, UR8, UR14, URZ ;  /* 0x0000000e080472a5 */ /* 0x004fe4000f8e00ff */
[----:B------:R-:W-:-:S03]  /*1690*/  UIMAD.WIDE.U32 UR10, UR12, UR14, URZ ;  /* 0x0000000e0c0a72a5 */ /* 0x000fc6000f8e00ff */
[----:B------:R-:W-:Y:S02]  /*16a0*/  UMOV UR6, UR7 ;  /* 0x0000000700067c82 */ /* 0x000fe40008000000 */
[----:B------:R-:W-:Y:S01]  /*16b0*/  UMOV UR4, UR5 ;  /* 0x0000000500047c82 */ /* 0x000fe20008000000 */
[----:B------:R-:W-:Y:S02]  /*16c0*/  USHF.R.U32.HI UR6, URZ, UR23, UR6 ;  /* 0x00000017ff067299 */ /* 0x000fe40008011606 */
[----:B------:R-:W-:Y:S01]  /*16d0*/  @UP2 USHF.R.U32.HI UR8, URZ, UR15, UR4 ;  /* 0x0000000fff082299 */ /* 0x000fe20008011604 */
[----:B------:R-:W-:Y:S01]  /*16e0*/  UMOV UR5, UR11 ;  /* 0x0000000b00057c82 */ /* 0x000fe20008000000 */
[----:B------:R-:W-:Y:S02]  /*16f0*/  USEL UR4, UR46, UR6, !UP3 ;  /* 0x000000062e047287 */ /* 0x000fe4000d800000 */
[----:B------:R-:W-:Y:S02]  /*1700*/  @UP2 USHF.R.U32.HI UR12, URZ, UR15, UR5 ;  /* 0x0000000fff0c2299 */ /* 0x000fe40008011605 */
[----:B------:R-:W-:-:S02]  /*1710*/  UIMAD UR5, UR8, UR20, URZ ;  /* 0x00000014080572a4 */ /* 0x000fc4000f8e02ff */
[----:B------:R-:W-:Y:S02]  /*1720*/  UIMAD UR8, UR12, UR20, URZ ;  /* 0x000000140c0872a4 */ /* 0x000fe4000f8e02ff */
[----:B------:R-:W-:Y:S02]  /*1730*/  UISETP.GE.AND UP0, UPT, UR4, UR5, UPT ;  /* 0x000000050400728c */ /* 0x000fe4000bf06270 */
[----:B------:R-:W-:Y:S02]  /*1740*/  UIMAD.WIDE.U32 UR6, UR4, UR14, URZ ;  /* 0x0000000e040672a5 */ /* 0x000fe4000f8e00ff */
[----:B------:R-:W-:Y:S02]  /*1750*/  UISETP.GE.OR UP0, UPT, UR45, UR8, UP0 ;  /* 0x000000082d00728c */ /* 0x000fe40008706670 */
[----:B------:R-:W-:Y:S02]  /*1760*/  UIMAD.WIDE.U32 UR8, UR45, UR14, URZ ;  /* 0x0000000e2d0872a5 */ /* 0x000fe4000f8e00ff */
[----:B------:R-:W-:Y:S01]  /*1770*/  UIADD3 UR8, UPT, UPT, -UR45, URZ, URZ ;  /* 0x000000ff2d087290 */ /* 0x000fe2000fffe1ff */
[----:B------:R-:W-:Y:S01]  /*1780*/  UMOV UR5, UR7 ;  /* 0x0000000700057c82 */ /* 0x000fe20008000000 */
[----:B------:R-:W-:-:S02]  /*1790*/  UIADD3 UR7, UPT, UPT, -UR4, URZ, URZ ;  /* 0x000000ff04077290 */ /* 0x000fc4000fffe1ff */
[----:B------:R-:W-:-:S03]  /*17a0*/  USHF.R.U32.HI UR5, URZ, UR15, UR5 ;  /* 0x0000000fff057299 */ /* 0x000fc60008011605 */
[----:B------:R-:W-:Y:S01]  /*17b0*/  @!UP0 UMOV UR6, UR9 ;  /* 0x0000000900068c82 */ /* 0x000fe20008000000 */
[----:B------:R-:W-:Y:S02]  /*17c0*/  UIMAD UR46, UR18, UR7, UR46 ;  /* 0x00000007122e72a4 */ /* 0x000fe4000f8e022e */
[----:B------:R-:W-:Y:S02]  /*17d0*/  USEL UR5, UR4, UR5, !UP2 ;  /* 0x0000000504057287 */ /* 0x000fe4000d000000 */
[----:B------:R-:W-:Y:S02]  /*17e0*/  @!UP0 USHF.R.U32.HI UR6, URZ, UR15, UR6 ;  /* 0x0000000fff068299 */ /* 0x000fe40008011606 */
[----:B------:R-:W-:Y:S02]  /*17f0*/  UIADD3 UR7, UPT, UPT, -UR5, URZ, URZ ;  /* 0x000000ff05077290 */ /* 0x000fe4000fffe1ff */
[----:B------:R-:W-:Y:S02]  /*1800*/  @!UP0 USEL UR6, UR45, UR6, !UP2 ;  /* 0x000000062d068287 */ /* 0x000fe4000d000000 */
[----:B------:R-:W-:-:S02]  /*1810*/  UIMAD UR7, UR20, UR7, UR4 ;  /* 0x00000007140772a4 */ /* 0x000fc4000f8e0204 */
[----:B------:R-:W-:Y:S02]  /*1820*/  @!UP0 UIADD3 UR5, UPT, UPT, UR5, -UR6, URZ ;  /* 0x8000000605058290 */ /* 0x000fe4000fffe0ff */
[----:B------:R-:W-:Y:S02]  /*1830*/  @!UP0 UIMAD UR7, UR7, UR12, UR6 ;  /* 0x0000000c070782a4 */ /* 0x000fe4000f8e0206 */
[----:B------:R-:W-:Y:S02]  /*1840*/  @!UP0 UIMAD UR4, UR5, UR20, UR45 ;  /* 0x00000014050482a4 */ /* 0x000fe4000f8e022d */
[----:B------:R-:W-:Y:S02]  /*1850*/  UIMAD UR5, UR21, UR8, UR22 ;  /* 0x00000008150572a4 */ /* 0x000fe4000f8e0216 */
[----:B------:R-:W-:Y:S01]  /*1860*/  UIMAD UR46, UR4, UR18, UR46 ;  /* 0x00000012042e72a4 */ /* 0x000fe2000f8e022e */
[----:B------:R-:W-:Y:S02]  /*1870*/  @!UP0 UMOV UR45, UR7 ;  /* 0x00000007002d8c82 */ /* 0x000fe40008000000 */
[----:B------:R-:W-:-:S12]  /*1880*/  UIMAD UR45, UR45, UR21, UR5 ;  /* 0x000000152d2d72a4 */ /* 0x000fd8000f8e0205 */
.L_x_19:
[----:B------:R-:W-:Y:S02]  /*1890*/  UISETP.NE.AND UP2, UPT, UR25, 0x1, UPT ;  /* 0x000000011900788c */ /* 0x000fe4000bf45270 */
[----:B------:R-:W-:Y:S02]  /*18a0*/  UISETP.NE.AND UP0, UPT, UR13, 0x2, UPT ;  /* 0x000000020d00788c */ /* 0x000fe4000bf05270 */
[----:B------:R-:W-:Y:S02]  /*18b0*/  ULOP3.LUT UR28, UR28, 0x600, URZ, 0xc0, !UPT ;  /* 0x000006001c1c7892 */ /* 0x000fe4000f8ec0ff */
[----:B------:R-:W-:-:S03]  /*18c0*/  USHF.L.U32 UR24, UR26, UR24, URZ ;  /* 0x000000181a187299 */ /* 0x000fc600080006ff */
[----:B------:R-:W-:Y:S09]  /*18d0*/  BRA.U UP2, `(.L_x_20) ;  /* 0x0000000102407547 */ /* 0x000ff2000b800000 */
[----:B------:R-:W2:Y:S01]  /*18e0*/  LDCU.128 UR8, c[0x0][0xb10] ;  /* 0x00016200ff0877ac */ /* 0x000ea20008000c00 */
[----:B------:R-:W3:Y:S01]  /*18f0*/  LDCU UR12, c[0x0][0xb0c] ;  /* 0x00016180ff0c77ac */ /* 0x000ee20008000800 */
[----:B------:R-:W4:Y:S01]  /*1900*/  LDCU UR14, c[0x0][0xb20] ;  /* 0x00016400ff0e77ac */ /* 0x000f220008000800 */
[----:B--2---:R-:W-:Y:S02]  /*1910*/  UIMAD.WIDE.U32 UR4, UR45, UR8, URZ ;  /* 0x000000082d0472a5 */ /* 0x004fe4000f8e00ff */
[----:B------:R-:W-:Y:S02]  /*1920*/  UIMAD.WIDE.U32 UR6, UR46, UR11, URZ ;  /* 0x0000000b2e0672a5 */ /* 0x000fe4000f8e00ff */
[----:B---3--:R-:W-:Y:S02]  /*1930*/  UISETP.NE.AND UP2, UPT, UR12, 0x1, UPT ;  /* 0x000000010c00788c */ /* 0x008fe4000bf45270 */
[----:B------:R-:W-:-:S03]  /*1940*/  USHF.R.U32.HI UR5, URZ, UR9, UR5 ;  /* 0x00000009ff057299 */ /* 0x000fc60008011605 */
[----:B------:R-:W-:Y:S01]  /*1950*/  UMOV UR4, UR7 ;  /* 0x0000000700047c82 */ /* 0x000fe20008000000 */
[----:B------:R-:W-:Y:S02]  /*1960*/  USEL UR5, UR45, UR5, !UP2 ;  /* 0x000000052d057287 */ /* 0x000fe4000d000000 */
[----:B------:R-:W-:Y:S02]  /*1970*/  UISETP.NE.AND UP2, UPT, UR10, 0x1, UPT ;  /* 0x000000010a00788c */ /* 0x000fe4000bf45270 */
[----:B----4-:R-:W-:-:S04]  /*1980*/  USHF.R.U32.HI UR4, URZ, UR14, UR4 ;  /* 0x0000000eff047299 */ /* 0x010fc80008011604 */
[----:B------:R-:W-:-:S04]  /*1990*/  USEL UR4, UR46, UR4, !UP2 ;  /* 0x000000042e047287 */ /* 0x000fc8000d000000 */
[----:B------:R-:W-:Y:S02]  /*19a0*/  UIADD3 UR6, UPT, UPT, -UR4, UR5, URZ ;  /* 0x0000000504067290 */ /* 0x000fe4000fffe1ff */
[----:B------:R-:W-:Y:S02]  /*19b0*/  UIADD3 UR4, UPT, UPT, UR4, -UR5, URZ ;  /* 0x8000000504047290 */ /* 0x000fe4000fffe0ff */
[----:B------:R-:W-:Y:S02]  /*19c0*/  UIMAD UR46, UR6, UR10, UR46 ;  /* 0x0000000a062e72a4 */ /* 0x000fe4000f8e022e */
[----:B------:R-:W-:-:S12]  /*19d0*/  UIMAD UR45, UR4, UR12, UR45 ;  /* 0x0000000c042d72a4 */ /* 0x000fd8000f8e022d */
.L_x_20:
[----:B------:R-:W-:Y:S05]  /*19e0*/  BRA.U !UP6, `(.L_x_21) ;  /* 0x000000010e0c7547 */ /* 0x000fea000b800000 */
[----:B------:R-:W-:Y:S01]  /*19f0*/  UCGABAR_WAIT ;  /* 0x0000000000007dc7 */ /* 0x000fe20008000000 */
[----:B------:R-:W-:Y:S01]  /*1a00*/  CCTL.IVALL ;  /* 0x00000000ff00798f */ /* 0x000fe20002000000 */
[----:B------:R-:W-:Y:S05]  /*1a10*/  BRA `(.L_x_22) ;  /* 0x0000000000047947 */ /* 0x000fea0003800000 */
.L_x_21:
[----:B------:R-:W-:Y:S06]  /*1a20*/  BAR.SYNC.DEFER_BLOCKING 0x0 ;  /* 0x0000000000007b1d */ /* 0x000fec0000010000 */
.L_x_22:
[----:B------:R-:W-:Y:S05]  /*1a30*/  BRA.U UP0, `(.L_x_23) ;  /* 0x0000001d001c7547 */ /* 0x000fea000b800000 */
[----:B------:R-:W2:Y:S01]  /*1a40*/  LDCU UR6, c[0x0][0x38c] ;  /* 0x00007180ff0677ac */ /* 0x000ea20008000800 */
[----:B------:R-:W3:Y:S01]  /*1a50*/  S2UR UR9, SR_CgaCtaId ;  /* 0x00000000000979c3 */ /* 0x000ee20000008800 */
[----:B------:R-:W-:Y:S01]  /*1a60*/  PLOP3.LUT P1, PT, PT, PT, UP4, 0x80, 0x8 ;  /* 0x000000000008781c */ /* 0x000fe20003f2f048 */
[----:B------:R-:W-:Y:S01]  /*1a70*/  IMAD.MOV.U32 R12, RZ, RZ, 0x1 ;  /* 0x00000001ff0c7424 */ /* 0x000fe200078e00ff */
[----:B------:R-:W-:Y:S01]  /*1a80*/  USHF.L.U32 UR7, UR22, 0x5, URZ ;  /* 0x0000000516077899 */ /* 0x000fe200080006ff */
[----:B------:R-:W-:Y:S01]  /*1a90*/  ISETP.NE.AND P2, PT, R0, RZ, P3 ;  /* 0x000000ff0000720c */ /* 0x000fe20001f45270 */
[----:B------:R-:W-:Y:S01]  /*1aa0*/  UMOV UR8, 0x400 ;  /* 0x0000040000087882 */ /* 0x000fe20000000000 */
[----:B------:R-:W-:Y:S01]  /*1ab0*/  UISETP.NE.AND UP1, UPT, UR13, URZ, UPT ;  /* 0x000000ff0d00728c */ /* 0x000fe2000bf25270 */
[----:B------:R-:W-:Y:S02]  /*1ac0*/  PLOP3.LUT P1, PT, P1, PT, PT, 0x8, 0x80 ;  /* 0x000000000080781c */ /* 0x000fe40000f2e170 */
[----:B------:R-:W-:Y:S01]  /*1ad0*/  CS2R R10, SRZ ;  /* 0x00000000000a7805 */ /* 0x000fe2000001ff00 */
[----:B------:R-:W-:Y:S01]  /*1ae0*/  IMAD.MOV.U32 R9, RZ, RZ, RZ ;  /* 0x000000ffff097224 */ /* 0x000fe200078e00ff */
[----:B------:R-:W4:Y:S01]  /*1af0*/  LDCU UR39, c[0x0][0x370] ;  /* 0x00006e00ff2777ac */ /* 0x000f220008000800 */
[----:B------:R-:W-:Y:S01]  /*1b00*/  IMAD.MOV.U32 R8, RZ, RZ, 0x1 ;  /* 0x00000001ff087424 */ /* 0x000fe200078e00ff */
[----:B------:R-:W-:Y:S01]  /*1b10*/  USEL UR21, UR43, 0x2, UP1 ;  /* 0x000000022b157887 */ /* 0x000fe20008800000 */
[----:B------:R-:W1:Y:S01]  /*1b20*/  LDCU.64 UR26, c[0x0][0x348] ;  /* 0x00006900ff1a77ac */ /* 0x000e620008000a00 */
[----:B--2---:R-:W-:-:S02]  /*1b30*/  UIADD3 UR5, UPT, UPT, UR6, 0x3f, URZ ;  /* 0x0000003f06057890 */ /* 0x004fc4000fffe0ff */
[----:B------:R-:W-:Y:S02]  /*1b40*/  UIADD3 UR48, UPT, UPT, UR6, 0x7e, URZ ;  /* 0x0000007e06307890 */ /* 0x000fe4000fffe0ff */
[----:B------:R-:W-:Y:S02]  /*1b50*/  USHF.R.S32.HI UR4, URZ, 0x1f, UR5 ;  /* 0x0000001fff047899 */ /* 0x000fe40008011405 */
[----:B---3--:R-:W-:Y:S02]  /*1b60*/  ULEA UR13, UR9, UR8, 0x18 ;  /* 0x00000008090d7291 */ /* 0x008fe4000f8ec0ff */
[----:B------:R-:W-:Y:S02]  /*1b70*/  ULEA.HI UR4, UR4, UR5, URZ, 0x6 ;  /* 0x0000000504047291 */ /* 0x000fe4000f8f30ff */
[----:B------:R-:W-:Y:S02]  /*1b80*/  UIADD3 UR5, UPT, UPT, UR6, -0x1, URZ ;  /* 0xffffffff06057890 */ /* 0x000fe4000fffe0ff */
[----:B------:R-:W-:-:S02]  /*1b90*/  USHF.R.S32.HI UR41, URZ, 0x6, UR4 ;  /* 0x00000006ff297899 */ /* 0x000fc40008011404 */
[----:B------:R-:W-:Y:S02]  /*1ba0*/  UISETP.GE.U32.AND UP2, UPT, UR5, -0x7f, UPT ;  /* 0xffffff810500788c */ /* 0x000fe4000bf46070 */
[----:B------:R-:W-:Y:S02]  /*1bb0*/  UISETP.LT.U32.AND UP0, UPT, UR41, 0x14, UPT ;  /* 0x000000142900788c */ /* 0x000fe4000bf01070 */
[----:B------:R-:W-:Y:S02]  /*1bc0*/  ULOP3.LUT UR5, UR7, 0x20, URZ, 0xc0, !UPT ;  /* 0x0000002007057892 */ /* 0x000fe4000f8ec0ff */
[----:B------:R-:W-:Y:S02]  /*1bd0*/  USEL UR40, UR41, 0x14, UP0 ;  /* 0x0000001429287887 */ /* 0x000fe40008000000 */
[----:B------:R-:W-:Y:S02]  /*1be0*/  USHF.L.U32 UR49, UR22, 0x7, URZ ;  /* 0x0000000716317899 */ /* 0x000fe400080006ff */
[----:B------:R-:W-:-:S02]  /*1bf0*/  UIADD3 UR4, UPT, UPT, UR40, -0x1, URZ ;  /* 0xffffffff28047890 */ /* 0x000fc4000fffe0ff */
[----:B------:R-:W-:Y:S01]  /*1c00*/  @UP2 UIADD3 UR4, UPT, UPT, UR40, URZ, URZ ;  /* 0x000000ff28042290 */ /* 0x000fe2000fffe0ff */
[----:B------:R-:W2:Y:S01]  /*1c10*/  LDCU UR38, c[0x0][0x374] ;  /* 0x00006e80ff2677ac */ /* 0x000ea20008000800 */
[----:B------:R-:W-:Y:S02]  /*1c20*/  UIADD3 UR30, UPT, UPT, UR13, 0x2c600, UR28 ;  /* 0x0002c6000d1e7890 */ /* 0x000fe4000fffe01c */
[----:B------:R-:W-:Y:S02]  /*1c30*/  ULEA.HI UR44, UR28, UR5, URZ, 0x1a ;  /* 0x000000051c2c7291 */ /* 0x000fe4000f8fd0ff */
[----:B------:R-:W-:Y:S02]  /*1c40*/  UIADD3 UR47, UPT, UPT, UR41, -UR40, URZ ;  /* 0x80000028292f7290 */ /* 0x000fe4000fffe0ff */
[----:B------:R-:W-:Y:S02]  /*1c50*/  UIADD3 UR29, UPT, UPT, UR4, 0x1, URZ ;  /* 0x00000001041d7890 */ /* 0x000fe4000fffe0ff */
[----:B------:R-:W-:Y:S01]  /*1c60*/  UIADD3 UR43, UPT, UPT, -UR4, URZ, URZ ;  /* 0x000000ff042b7290 */ /* 0x000fe2000fffe1ff */
[----:B-1--4-:R-:W-:-:S11]  /*1c70*/  UMOV UR6, URZ ;  /* 0x000000ff00067c82 */ /* 0x012fd60008000000 */
.L_x_43:
[----:B------:R-:W1:Y:S02]  /*1c80*/  S2UR UR4, SR_CgaCtaId ;  /* 0x00000000000479c3 */ /* 0x000e640000008800 */
[----:B-1----:R-:W-:-:S09]  /*1c90*/  UISETP.NE.AND UP0, UPT, UR4, URZ, UPT ;  /* 0x000000ff0400728c */ /* 0x002fd2000bf05270 */
[----:B------:R-:W-:Y:S05]  /*1ca0*/  BRA.U UP0, `(.L_x_24) ;  /* 0x0000000100287547 */ /* 0x000fea000b800000 */
[----:B------:R-:W-:Y:S02]  /*1cb0*/  LEA R0, R9, UR13, 0x3 ;  /* 0x0000000d09007c11 */ /* 0x000fe4000f8e18ff */
[----:B------:R-:W-:-:S04]  /*1cc0*/  SHF.L.U32 R2, R8, 0x1f, RZ ;  /* 0x0000001f08027819 */ /* 0x000fc800000006ff */
[----:B------:R-:W1:Y:S02]  /*1cd0*/  SYNCS.PHASECHK.TRANS64.TRYWAIT P0, [R0+URZ+0x1d0], R2 ;  /* 0x0001d002000075a7 */ /* 0x000e6400080011ff */
[----:B-1----:R-:W-:Y:S05]  /*1ce0*/  @!P0 BRA `(.L_x_25) ;  /* 0x0000006400408947 */ /* 0x002fea0003800000 */
.L_x_130:
[----:B------:R-:W-:Y:S01]  /*1cf0*/  VIADD R9, R9, 0x1 ;  /* 0x0000000109097836 */ /* 0x000fe20000000000 */
[----:B------:R1:W-:Y:S04]  /*1d00*/  SYNCS.ARRIVE.TRANS64.A1T0 RZ, [R0+URZ+0x1c0], RZ ;  /* 0x0001c0ff00ff79a7 */ /* 0x0003e800081000ff */
[----:B------:R-:W-:-:S04]  /*1d10*/  ISETP.NE.AND P0, PT, R9, 0x2, PT ;  /* 0x000000020900780c */ /* 0x000fc80003f05270 */
[----:B------:R-:W-:Y:S02]  /*1d20*/  SEL R9, R9, RZ, P0 ;  /* 0x000000ff09097207 */ /* 0x000fe40000000000 */
[----:B-1----:R-:W-:-:S04]  /*1d30*/  SEL R0, RZ, 0x1, P0 ;  /* 0x00000001ff007807 */ /* 0x002fc80000000000 */
[----:B------:R-:W-:-:S07]  /*1d40*/  LOP3.LUT R8, R8, R0, RZ, 0x3c, !PT ;  /* 0x0000000008087212 */ /* 0x000fce00078e3cff */
.L_x_24:
[----:B------:R-:W-:Y:S01]  /*1d50*/  ULEA UR4, UR6, UR13, 0x3 ;  /* 0x0000000d06047291 */ /* 0x000fe2000f8e18ff */
[----:B------:R-:W-:Y:S01]  /*1d60*/  SHF.L.U32 R0, R12, 0x1f, RZ ;  /* 0x0000001f0c007819 */ /* 0x000fe200000006ff */
[----:B------:R-:W-:Y:S02]  /*1d70*/  UISETP.GE.U32.AND UP0, UPT, UR48, 0x7f, UPT ;  /* 0x0000007f3000788c */ /* 0x000fe4000bf06070 */
[----:B------:R-:W-:Y:S01]  /*1d80*/  ULEA UR19, UR46, UR44, 0x6 ;  /* 0x0000002c2e137291 */ /* 0x000fe2000f8e30ff */
[----:B------:R-:W-:-:S04]  /*1d90*/  UMOV UR7, URZ ;  /* 0x000000ff00077c82 */ /* 0x000fc80008000000 */
[----:B------:R1:W3:Y:S01]  /*1da0*/  SYNCS.PHASECHK.TRANS64.TRYWAIT P0, [UR4+0xa0], R0 ;  /* 0x0000a000ff0075a7 */ /* 0x0002e20008001104 */
[----:B------:R-:W-:-:S04]  /*1db0*/  ULEA.HI UR4, UR45, UR45, URZ, 0x1 ;  /* 0x0000002d2d047291 */ /* 0x000fc8000f8f08ff */
[----:B------:R-:W-:-:S04]  /*1dc0*/  USHF.L.U32 UR4, UR4, 0x7, URZ ;  /* 0x0000000704047899 */ /* 0x000fc800080006ff */
[----:B------:R-:W-:-:S04]  /*1dd0*/  ULOP3.LUT UR35, UR4, 0xffffff00, URZ, 0xc0, !UPT ;  /* 0xffffff0004237892 */ /* 0x000fc8000f8ec0ff */
[----:B------:R-:W-:Y:S01]  /*1de0*/  ULOP3.LUT UR35, UR35, 0x80, UR49, 0xf8, !UPT ;  /* 0x0000008023237892 */ /* 0x000fe2000f8ef831 */
[----:B------:R-:W-:Y:S11]  /*1df0*/  BRA.U !UP0, `(.L_x_26) ;  /* 0x0000000108c47547 */ /* 0x000ff6000b800000 */
[----:B------:R-:W-:Y:S01]  /*1e00*/  UMOV UR10, UR43 ;  /* 0x0000002b000a7c82 */ /* 0x000fe20008000000 */
[----:B------:R-:W-:Y:S01]  /*1e10*/  UMOV UR4, UR6 ;  /* 0x0000000600047c82 */ /* 0x000fe20008000000 */
[----:B------:R-:W-:-:S05]  /*1e20*/  UMOV UR34, URZ ;  /* 0x000000ff00227c82 */ /* 0x000fca0008000000 */
.L_x_32:
[----:B------:R-:W-:Y:S01]  /*1e30*/  ULEA UR33, UR4, UR13, 0x3 ;  /* 0x0000000d04217291 */ /* 0x000fe2000f8e18ff */
[----:B------:R-:W-:Y:S01]  /*1e40*/  @P3 MOV R2, 0x5000 ;  /* 0x0000500000023802 */ /* 0x000fe20000000f00 */
[----:B-1-34-:R-:W-:Y:S10]  /*1e50*/  @P0 BRA `(.L_x_27) ;  /* 0x00000000000c0947 */ /* 0x01aff40003800000 */
[----:B------:R-:W-:-:S04]  /*1e60*/  SHF.L.U32 R3, R12, 0x1f, RZ ;  /* 0x0000001f0c037819 */ /* 0x000fc800000006ff */
[----:B------:R-:W3:Y:S02]  /*1e70*/  SYNCS.PHASECHK.TRANS64.TRYWAIT P0, [UR33+0xa0], R3 ;  /* 0x0000a003ff0075a7 */ /* 0x000ee40008001121 */
[----:B---3--:R-:W-:Y:S05]  /*1e80*/  @!P0 BRA `(.L_x_28) ;  /* 0x0000006000ec8947 */ /* 0x008fea0003800000 */
.L_x_27:
[----:B------:R3:W-:Y:S01]  /*1e90*/  @P3 SYNCS.ARRIVE.TRANS64 RZ, [UR33], R2 ;  /* 0x00000002ffff39a7 */ /* 0x0007e20008000021 */
[----:B------:R-:W-:Y:S02]  /*1ea0*/  ULOP3.LUT UR5, UR21, 0x2, URZ, 0xfc, !UPT ;  /* 0x0000000215057892 */ /* 0x000fe4000f8efcff */
[----:B------:R-:W-:Y:S02]  /*1eb0*/  UIADD3 UR10, UPT, UPT, UR10, 0x1, URZ ;  /* 0x000000010a0a7890 */ /* 0x000fe4000fffe0ff */
[----:B------:R-:W-:Y:S02]  /*1ec0*/  UISETP.NE.AND UP0, UPT, UR5, 0x2, UPT ;  /* 0x000000020500788c */ /* 0x000fe4000bf05270 */
[----:B------:R-:W-:-:S07]  /*1ed0*/  UISETP.NE.AND UP2, UPT, UR10, 0x1, UPT ;  /* 0x000000010a00788c */ /* 0x000fce000bf45270 */
[----:B------:R-:W-:Y:S05]  /*1ee0*/  BRA.U UP0, `(.L_x_29) ;  /* 0x0000000100047547 */ /* 0x000fea000b800000 */
[----:B--2---:R-:W-:Y:S05]  /*1ef0*/  BPT.TRAP 0x1 ;  /* 0x000000040000795c */ /* 0x004fea0000300000 */
.L_x_29:
[----:B------:R-:W-:Y:S04]  /*1f00*/  BSSY.RECONVERGENT B0, `(.L_x_30) ;  /* 0x0000003000007945 */ /* 0x000fe80003800200 */
[----:B------:R-:W-:Y:S05]  /*1f10*/  @!P2 BRA `(.L_x_31) ;  /* 0x000000000004a947 */ /* 0x000fea0003800000 */
[----:B--2---:R-:W-:Y:S05]  /*1f20*/  BPT.TRAP 0x1 ;  /* 0x000000040000795c */ /* 0x004fea0000300000 */
.L_x_31:
[----:B--2---:R-:W-:Y:S05]  /*1f30*/  BSYNC.RECONVERGENT B0 ;  /* 0x0000000000007941 */ /* 0x004fea0003800200 */
.L_x_30:
[----:B------:R-:W-:Y:S02]  /*1f40*/  UIADD3 UR5, UPT, UPT, UR4, 0x1, URZ ;  /* 0x0000000104057890 */ /* 0x000fe4000fffe0ff */
[----:B------:R-:W-:Y:S02]  /*1f50*/  ULEA UR32, UR4, UR13, 0xd ;  /* 0x0000000d04207291 */ /* 0x000fe4000f8e68ff */
[----:B------:R-:W-:Y:S02]  /*1f60*/  UISETP.NE.AND UP0, UPT, UR5, 0x14, UPT ;  /* 0x000000140500788c */ /* 0x000fe4000bf05270 */
[----:B------:R-:W-:Y:S02]  /*1f70*/  UIADD3 UR8, UP1, UPT, UR26, 0x80, URZ ;  /* 0x000000801a087890 */ /* 0x000fe4000ff3e0ff */
[----:B------:R-:W-:Y:S02]  /*1f80*/  USEL UR7, URZ, 0x1, UP0 ;  /* 0x00000001ff077887 */ /* 0x000fe40008000000 */
[----:B------:R-:W-:-:S02]  /*1f90*/  USEL UR6, UR5, URZ, UP0 ;  /* 0x000000ff05067287 */ /* 0x000fc40008000000 */
[----:B------:R-:W-:Y:S02]  /*1fa0*/  ULEA UR16, UR4, UR28, 0xb ;  /* 0x0000001c04107291 */ /* 0x000fe4000f8e58ff */
[----:B------:R-:W-:Y:S01]  /*1fb0*/  ULEA UR5, UR6, UR13, 0x3 ;  /* 0x0000000d06057291 */ /* 0x000fe2000f8e18ff */
[----:B------:R-:W-:Y:S01]  /*1fc0*/  LOP3.LUT R12, R12, UR7, RZ, 0x3c, !PT ;  /* 0x000000070c0c7c12 */ /* 0x000fe2000f8e3cff */
[----:B------:R-:W-:Y:S02]  /*1fd0*/  UIADD3 UR4, UP0, UPT, UR26, 0x180, URZ ;  /* 0x000001801a047890 */ /* 0x000fe4000ff1e0ff */
[----:B------:R-:W-:Y:S01]  /*1fe0*/  ULOP3.LUT UR33, UR33, 0xfefffff8, URZ, 0xc0, !UPT ;  /* 0xfefffff821217892 */ /* 0x000fe2000f8ec0ff */
[----:B-1----:R-:W-:Y:S01]  /*1ff0*/  SHF.L.U32 R0, R12, 0x1f, RZ ;  /* 0x0000001f0c007819 */ /* 0x002fe200000006ff */
[----:B------:R-:W-:Y:S02]  /*2000*/  UIADD3.X UR9, UPT, UPT, URZ, UR27, URZ, UP1, !UPT ;  /* 0x0000001bff097290 */ /* 0x000fe40008ffe4ff */
[----:B------:R-:W-:Y:S01]  /*2010*/  UIADD3 UR32, UPT, UPT, UR32, 0x4600, URZ ;  /* 0x0000460020207890 */ /* 0x000fe2000fffe0ff */
[----:B------:R4:W1:Y:S01]  /*2020*/  SYNCS.PHASECHK.TRANS64.TRYWAIT P0, [UR5+0xa0], R0 ;  /* 0x0000a000ff0075a7 */ /* 0x0008620008001105 */
[----:B------:R-:W-:-:S02]  /*2030*/  UIADD3 UR16, UPT, UPT, UR13, 0x2c600, UR16 ;  /* 0x0002c6000d107890 */ /* 0x000fc4000fffe010 */
[----:B------:R-:W-:Y:S02]  /*2040*/  UIADD3.X UR5, UPT, UPT, URZ, UR27, URZ, UP0, !UPT ;  /* 0x0000001bff057290 */ /* 0x000fe400087fe4ff */
[----:B------:R-:W-:Y:S01]  /*2050*/  UPRMT UR7, URZ, 0x5410, UR24 ;  /* 0x00005410ff077896 */ /* 0x000fe20008000018 */
[----:B------:R-:W-:Y:S01]  /*2060*/  UMOV UR14, 0x0 ;  /* 0x00000000000e7882 */ /* 0x000fe20000000000 */
[----:B------:R-:W-:Y:S01]  /*2070*/  UMOV UR15, 0x10000000 ;  /* 0x10000000000f7882 */ /* 0x000fe20000000000 */
[----:B------:R-:W-:Y:S01]  /*2080*/  UMOV UR18, UR34 ;  /* 0x0000002200127c82 */ /* 0x000fe20008000000 */
[----:B------:R-:W-:Y:S01]  /*2090*/  UMOV UR20, UR36 ;  /* 0x0000002400147c82 */ /* 0x000fe20008000000 */
[----:B------:R-:W-:Y:S01]  /*20a0*/  UMOV UR17, UR33 ;  /* 0x0000002100117c82 */ /* 0x000fe20008000000 */
[----:B------:R2:W-:Y:S03]  /*20b0*/  UTMALDG.3D.2CTA [UR32], [UR8], desc[UR14] ;  /* 0x00000e20080075b4 */ /* 0x0005e60008211000 */
[----:B------:R3:W-:Y:S01]  /*20c0*/  UTMALDG.3D.MULTICAST.2CTA [UR16], [UR4], UR7, desc[UR14] ;  /* 0x00000e10040073b4 */ /* 0x0007e20008211807 */
[----:B--2---:R-:W-:Y:S01]  /*20d0*/  UIADD3 UR34, UPT, UPT, UR34, 0x40, URZ ;  /* 0x0000004022227890 */ /* 0x004fe2000fffe0ff */
[----:B---3--:R-:W-:Y:S01]  /*20e0*/  UMOV UR7, UR29 ;  /* 0x0000001d00077c82 */ /* 0x008fe20008000000 */
[----:B------:R-:W-:Y:S01]  /*20f0*/  UMOV UR4, UR6 ;  /* 0x0000000600047c82 */ /* 0x000fe20008000000 */
[----:B------:R-:W-:Y:S09]  /*2100*/  BRA.U UP2, `(.L_x_32) ;  /* 0xfffffffd02487547 */ /* 0x000ff2000b83ffff */
.L_x_26:
[----:B------:R-:W-:Y:S01]  /*2110*/  ULEA UR4, UR6, UR13, 0x3 ;  /* 0x0000000d06047291 */ /* 0x000fe2000f8e18ff */
[----:B-1--4-:R-:W-:Y:S01]  /*2120*/  SHF.L.U32 R0, R12, 0x1f, RZ ;  /* 0x0000001f0c007819 */ /* 0x012fe200000006ff */
[----:B------:R-:W-:Y:S01]  /*2130*/  @!P1 SYNCS.ARRIVE.TRANS64.A1T0 RZ, [UR13+0x158], RZ ;  /* 0x000158ffffff99a7 */ /* 0x000fe2000810000d */
[----:B------:R-:W-:-:S06]  /*2140*/  UISETP.GT.AND UP0, UPT, UR41, UR40, UPT ;  /* 0x000000282900728c */ /* 0x000fcc000bf04270 */
[----:B---3--:R1:W3:Y:S03]  /*2150*/  SYNCS.PHASECHK.TRANS64.TRYWAIT P0, [UR4+0xa0], R0 ;  /* 0x0000a000ff0075a7 */ /* 0x0082e60008001104 */
[----:B------:R-:W-:Y:S05]  /*2160*/  BRA.U !UP0, `(.L_x_33) ;  /* 0x0000000108c07547 */ /* 0x000fea000b800000 */
[----:B------:R-:W-:Y:S01]  /*2170*/  UIADD3 UR25, UPT, UPT, UR47, UR7, URZ ;  /* 0x000000072f197290 */ /* 0x000fe2000fffe0ff */
[----:B------:R-:W-:-:S11]  /*2180*/  UMOV UR4, UR6 ;  /* 0x0000000600047c82 */ /* 0x000fd60008000000 */
.L_x_39:
[----:B------:R-:W-:Y:S01]  /*2190*/  ULEA UR9, UR4, UR13, 0x3 ;  /* 0x0000000d04097291 */ /* 0x000fe2000f8e18ff */
[----:B---3--:R-:W-:Y:S01]  /*21a0*/  @P3 MOV R2, 0x5000 ;  /* 0x0000500000023802 */ /* 0x008fe20000000f00 */
[----:B-1-34-:R-:W-:Y:S10]  /*21b0*/  @P0 BRA `(.L_x_34) ;  /* 0x00000000000c0947 */ /* 0x01aff40003800000 */
[----:B------:R-:W-:-:S04]  /*21c0*/  SHF.L.U32 R3, R12, 0x1f, RZ ;  /* 0x0000001f0c037819 */ /* 0x000fc800000006ff */
[----:B------:R-:W3:Y:S02]  /*21d0*/  SYNCS.PHASECHK.TRANS64.TRYWAIT P0, [UR9+0xa0], R3 ;  /* 0x0000a003ff0075a7 */ /* 0x000ee40008001109 */
[----:B---3--:R-:W-:Y:S05]  /*21e0*/  @!P0 BRA `(.L_x_35) ;  /* 0x00000060002c8947 */ /* 0x008fea0003800000 */
.L_x_34:
[----:B------:R3:W-:Y:S01]  /*21f0*/  @P3 SYNCS.ARRIVE.TRANS64 RZ, [UR9], R2 ;  /* 0x00000002ffff39a7 */ /* 0x0007e20008000009 */
[----:B------:R-:W-:-:S04]  /*2200*/  ULOP3.LUT UR5, UR21, 0x2, URZ, 0xfc, !UPT ;  /* 0x0000000215057892 */ /* 0x000fc8000f8efcff */
[----:B------:R-:W-:-:S09]  /*2210*/  UISETP.NE.AND UP0, UPT, UR5, 0x2, UPT ;  /* 0x000000020500788c */ /* 0x000fd2000bf05270 */
[----:B------:R-:W-:Y:S05]  /*2220*/  BRA.U UP0, `(.L_x_36) ;  /* 0x0000000100047547 */ /* 0x000fea000b800000 */
[----:B--2---:R-:W-:Y:S05]  /*2230*/  BPT.TRAP 0x1 ;  /* 0x000000040000795c */ /* 0x004fea0000300000 */
.L_x_36:
[----:B------:R-:W-:Y:S04]  /*2240*/  BSSY.RECONVERGENT B0, `(.L_x_37) ;  /* 0x0000003000007945 */ /* 0x000fe80003800200 */
[----:B------:R-:W-:Y:S05]  /*2250*/  @!P2 BRA `(.L_x_38) ;  /* 0x000000000004a947 */ /* 0x000fea0003800000 */
[----:B--2---:R-:W-:Y:S05]  /*2260*/  BPT.TRAP 0x1 ;  /* 0x000000040000795c */ /* 0x004fea0000300000 */
.L_x_38:
[----:B--2---:R-:W-:Y:S05]  /*2270*/  BSYNC.RECONVERGENT B0 ;  /* 0x0000000000007941 */ /* 0x004fea0003800200 */
.L_x_37:
[----:B------:R-:W-:Y:S02]  /*2280*/  UIADD3 UR5, UPT, UPT, UR4, 0x1, URZ ;  /* 0x0000000104057890 */ /* 0x000fe4000fffe0ff */
[----:B------:R-:W-:Y:S02]  /*2290*/  USHF.L.U32 UR10, UR7, 0x6, URZ ;  /* 0x00000006070a7899 */ /* 0x000fe400080006ff */
[----:B------:R-:W-:Y:S02]  /*22a0*/  UISETP.NE.AND UP0, UPT, UR5, 0x14, UPT ;  /* 0x000000140500788c */ /* 0x000fe4000bf05270 */
[----:B------:R-:W-:Y:S02]  /*22b0*/  UIADD3 UR7, UPT, UPT, UR7, 0x1, URZ ;  /* 0x0000000107077890 */ /* 0x000fe4000fffe0ff */
[----:B------:R-:W-:Y:S02]  /*22c0*/  USEL UR8, URZ, 0x1, UP0 ;  /* 0x00000001ff087887 */ /* 0x000fe40008000000 */
[----:B------:R-:W-:-:S02]  /*22d0*/  USEL UR6, UR5, URZ, UP0 ;  /* 0x000000ff05067287 */ /* 0x000fc40008000000 */
[----:B------:R-:W-:Y:S02]  /*22e0*/  UIADD3 UR22, UP0, UPT, UR26, 0x180, URZ ;  /* 0x000001801a167890 */ /* 0x000fe4000ff1e0ff */
[----:B------:R-:W-:Y:S01]  /*22f0*/  LOP3.LUT R12, R12, UR8, RZ, 0x3c, !PT ;  /* 0x000000080c0c7c12 */ /* 0x000fe2000f8e3cff */
[----:B------:R-:W-:Y:S02]  /*2300*/  ULEA UR8, UR4, UR13, 0xd ;  /* 0x0000000d04087291 */ /* 0x000fe4000f8e68ff */
[----:B------:R-:W-:Y:S01]  /*2310*/  UIADD3 UR14, UP1, UPT, UR26, 0x80, URZ ;  /* 0x000000801a0e7890 */ /* 0x000fe2000ff3e0ff */
[----:B-1----:R-:W-:Y:S01]  /*2320*/  SHF.L.U32 R0, R12, 0x1f, RZ ;  /* 0x0000001f0c007819 */ /* 0x002fe200000006ff */
[----:B------:R-:W-:Y:S02]  /*2330*/  UIADD3.X UR23, UPT, UPT, URZ, UR27, URZ, UP0, !UPT ;  /* 0x0000001bff177290 */ /* 0x000fe400087fe4ff */
[----:B------:R-:W-:Y:S02]  /*2340*/  UISETP.NE.AND UP0, UPT, UR7, UR25, UPT ;  /* 0x000000190700728c */ /* 0x000fe4000bf05270 */
[----:B------:R-:W-:-:S02]  /*2350*/  ULEA UR5, UR6, UR13, 0x3 ;  /* 0x0000000d06057291 */ /* 0x000fc4000f8e18ff */
[----:B------:R-:W-:Y:S02]  /*2360*/  ULOP3.LUT UR9, UR9, 0xfefffff8, URZ, 0xc0, !UPT ;  /* 0xfefffff809097892 */ /* 0x000fe4000f8ec0ff */
[----:B------:R-:W-:Y:S02]  /*2370*/  ULEA UR16, UR4, UR30, 0xb ;  /* 0x0000001e04107291 */ /* 0x000fe4000f8e58ff */
[----:B------:R-:W-:Y:S02]  /*2380*/  UIADD3 UR8, UPT, UPT, UR8, 0x4600, URZ ;  /* 0x0000460008087890 */ /* 0x000fe4000fffe0ff */
[----:B------:R-:W-:Y:S01]  /*2390*/  UIADD3.X UR15, UPT, UPT, URZ, UR27, URZ, UP1, !UPT ;  /* 0x0000001bff0f7290 */ /* 0x000fe20008ffe4ff */
[----:B------:R4:W1:Y:S01]  /*23a0*/  SYNCS.PHASECHK.TRANS64.TRYWAIT P0, [UR5+0xa0], R0 ;  /* 0x0000a000ff0075a7 */ /* 0x0008620008001105 */
[----:B------:R-:W-:Y:S01]  /*23b0*/  UPRMT UR4, URZ, 0x5410, UR24 ;  /* 0x00005410ff047896 */ /* 0x000fe20008000018 */
[----:B------:R-:W-:Y:S01]  /*23c0*/  UMOV UR32, 0x0 ;  /* 0x0000000000207882 */ /* 0x000fe20000000000 */
[----:B------:R-:W-:Y:S01]  /*23d0*/  UMOV UR33, 0x10000000 ;  /* 0x1000000000217882 */ /* 0x000fe20000000000 */
[----:B------:R-:W-:Y:S01]  /*23e0*/  UMOV UR11, UR35 ;  /* 0x00000023000b7c82 */ /* 0x000fe20008000000 */
[----:B------:R-:W-:Y:S01]  /*23f0*/  UMOV UR12, UR36 ;  /* 0x00000024000c7c82 */ /* 0x000fe20008000000 */
[----:B------:R-:W-:Y:S01]  /*2400*/  UMOV UR20, UR36 ;  /* 0x0000002400147c82 */ /* 0x000fe20008000000 */
[----:B------:R-:W-:Y:S01]  /*2410*/  UMOV UR17, UR9 ;  /* 0x0000000900117c82 */ /* 0x000fe20008000000 */
[----:B------:R-:W-:Y:S01]  /*2420*/  UMOV UR18, UR10 ;  /* 0x0000000a00127c82 */ /* 0x000fe20008000000 */
[----:B------:R-:W-:Y:S01]  /*2430*/  UTMALDG.3D.2CTA [UR8], [UR14], desc[UR32] ;  /* 0x000020080e0075b4 */ /* 0x000fe20008211000 */
[----:B------:R2:W-:Y:S02]  /*2440*/  UTMALDG.3D.MULTICAST.2CTA [UR16], [UR22], UR4, desc[UR32] ;  /* 0x00002010160073b4 */ /* 0x0005e40008211804 */
[----:B--2---:R-:W-:Y:S01]  /*2450*/  UMOV UR4, UR6 ;  /* 0x0000000600047c82 */ /* 0x004fe20008000000 */
[----:B------:R-:W-:Y:S05]  /*2460*/  BRA.U UP0, `(.L_x_39) ;  /* 0xfffffffd00487547 */ /* 0x000fea000b83ffff */
.L_x_33:
[C---:B------:R-:W-:Y:S01]  /*2470*/  LEA R3, R11.reuse, UR13, 0x3 ;  /* 0x0000000d0b037c11 */ /* 0x040fe2000f8e18ff */
[----:B------:R-:W-:Y:S01]  /*2480*/  NOP ;  /* 0x0000000000007918 */ /* 0x000fe20000000000 */
[----:B-1--4-:R-:W-:Y:S02]  /*2490*/  SHF.L.U32 R0, R10, 0x1f, RZ ;  /* 0x0000001f0a007819 */ /* 0x012fe400000006ff */
[----:B------:R-:W-:Y:S02]  /*24a0*/  LEA R4, R11, UR13, 0x4 ;  /* 0x0000000d0b047c11 */ /* 0x000fe4000f8e20ff */
[----:B---3--:R-:W1:Y:S02]  /*24b0*/  SYNCS.PHASECHK.TRANS64.TRYWAIT P0, [R3+URZ+0x160], R0 ;  /* 0x00016000030075a7 */ /* 0x008e6400080011ff */
[----:B-1----:R-:W-:Y:S05]  /*24c0*/  @!P0 BRA `(.L_x_40) ;  /* 0x0000005c008c8947 */ /* 0x002fea0003800000 */
.L_x_133:
[----:B------:R-:W3:Y:S01]  /*24d0*/  LDS.128 R4, [R4+0x1f0] ;  /* 0x0001f00004047984 */ /* 0x000ee20000000c00 */
[----:B------:R-:W-:Y:S01]  /*24e0*/  UISETP.GE.AND UP0, UPT, UR42, 0x1, UPT ;  /* 0x000000012a00788c */ /* 0x000fe2000bf06270 */
[----:B------:R-:W-:Y:S01]  /*24f0*/  @!PT LDS RZ, [RZ] ;  /* 0x00000000fffff984 */ /* 0x000fe20000000800 */
[----:B------:R-:W-:Y:S01]  /*2500*/  @!PT LDS RZ, [RZ] ;  /* 0x00000000fffff984 */ /* 0x000fe20000000800 */
[----:B------:R-:W-:Y:S01]  /*2510*/  @!PT LDS RZ, [RZ] ;  /* 0x00000000fffff984 */ /* 0x000fe20000000800 */
[----:B------:R-:W-:Y:S01]  /*2520*/  @!PT LDS RZ, [RZ] ;  /* 0x00000000fffff984 */ /* 0x000fe20000000800 */
[----:B------:R4:W-:Y:S06]  /*2530*/  MEMBAR.ALL.CTA ;  /* 0x0000000000007992 */ /* 0x0009ec0000008000 */
[----:B----4-:R-:W4:Y:S01]  /*2540*/  FENCE.VIEW.ASYNC.S ;  /* 0x00000000000073c6 */ /* 0x010f220000000000 */
[----:B---3--:R-:W-:-:S13]  /*2550*/  LOP3.LUT P0, RZ, R6, 0x1, RZ, 0xc0, !PT ;  /* 0x0000000106ff7812 */ /* 0x008fda000780c0ff */
[----:B----4-:R-:W-:Y:S01]  /*2560*/  VOTEU.ANY UP1, P0 ;  /* 0x0000000000ff7886 */ /* 0x010fe20000020100 */
[----:B------:R-:W-:-:S13]  /*2570*/  PLOP3.LUT P0, PT, PT, PT, UP1, 0x80, 0x8 ;  /* 0x000000000008781c */ /* 0x000fda0003f0f018 */
[----:B-1----:R-:W-:Y:S02]  /*2580*/  @P0 LOP3.LUT R0, R5, 0xffff, RZ, 0xc0, !PT ;  /* 0x0000ffff05000812 */ /* 0x002fe400078ec0ff */
[----:B------:R-:W-:Y:S02]  /*2590*/  @P0 MOV R2, R4 ;  /* 0x0000000400020202 */ /* 0x000fe40000000f00 */
[----:B------:R-:W-:Y:S01]  /*25a0*/  @P0 R2UR UR5, R0 ;  /* 0x00000000000502ca */ /* 0x000fe200000e0000 */
[----:B------:R-:W-:Y:S01]  /*25b0*/  VIADD R0, R3, 0x170 ;  /* 0x0000017003007836 */ /* 0x000fe20000000000 */
[----:B------:R-:W-:Y:S02]  /*25c0*/  @P0 SHF.R.U32.HI R4, RZ, 0x10, R5 ;  /* 0x00000010ff040819 */ /* 0x000fe40000011605 */
[----:B------:R-:W-:Y:S02]  /*25d0*/  @P0 R2UR UR7, R2 ;  /* 0x00000000020702ca */ /* 0x000fe400000e0000 */
[----:B------:R-:W-:-:S02]  /*25e0*/  PRMT R0, RZ, 0x654, R0 ;  /* 0x00000654ff007816 */ /* 0x000fc40000000000 */
[----:B------:R-:W-:Y:S02]  /*25f0*/  @P0 R2UR UR4, R4 ;  /* 0x00000000040402ca */ /* 0x000fe400000e0000 */
[----:B------:R1:W-:Y:S03]  /*2600*/  SYNCS.ARRIVE.TRANS64.RED.A1T0 RZ, [R0+URZ], RZ ;  /* 0x000000ff00ff79a7 */ /* 0x0003e600081004ff */
[----:B------:R-:W-:-:S04]  /*2610*/  @UP1 UMOV UR31, UR5 ;  /* 0x00000005001f1c82 */ /* 0x000fc80008000000 */
[----:B------:R-:W-:-:S04]  /*2620*/  @UP1 UMOV UR37, UR7 ;  /* 0x0000000700251c82 */ /* 0x000fc80008000000 */
[----:B------:R-:W-:Y:S01]  /*2630*/  @UP1 UMOV UR36, UR4 ;  /* 0x0000000400241c82 */ /* 0x000fe20008000000 */
[----:B------:R-:W-:Y:S05]  /*2640*/  BRA.U !UP0, `(.L_x_41) ;  /* 0x0000000108d47547 */ /* 0x000fea000b800000 */
[----:B------:R-:W2:Y:S01]  /*2650*/  LDCU.128 UR16, c[0x0][0xb10] ;  /* 0x00016200ff1077ac */ /* 0x000ea20008000c00 */
[----:B------:R-:W3:Y:S01]  /*2660*/  LDCU UR12, c[0x0][0xb20] ;  /* 0x00016400ff0c77ac */ /* 0x000ee20008000800 */
[----:B------:R-:W4:Y:S01]  /*2670*/  LDCU UR20, c[0x0][0xb0c] ;  /* 0x00016180ff1477ac */ /* 0x000f220008000800 */
[----:B------:R-:W1:Y:S01]  /*2680*/  LDCU.64 UR8, c[0x0][0xb28] ;  /* 0x00016500ff0877ac */ /* 0x000e620008000a00 */
[----:B------:R-:W-:Y:S02]  /*2690*/  UISETP.NE.AND UP3, UPT, UR42, 0x1, UPT ;  /* 0x000000012a00788c */ /* 0x000fe4000bf65270 */
[----:B--2---:R-:W-:Y:S02]  /*26a0*/  UIMAD.WIDE.U32 UR10, UR38, UR19, URZ ;  /* 0x00000013260a72a5 */ /* 0x004fe4000f8e00ff */
[----:B------:R-:W-:Y:S02]  /*26b0*/  UIMAD.WIDE.U32 UR4, UR39, UR16, URZ ;  /* 0x00000010270472a5 */ /* 0x000fe4000f8e00ff */
[----:B------:R-:W-:-:S02]  /*26c0*/  UISETP.NE.AND UP0, UPT, UR18, 0x1, UPT ;  /* 0x000000011200788c */ /* 0x000fc4000bf05270 */
[----:B------:R-:W-:Y:S01]  /*26d0*/  UIMAD.WIDE.U32 UR22, UR31, UR19, URZ ;  /* 0x000000131f1672a5 */ /* 0x000fe2000f8e00ff */
[----:B------:R-:W-:Y:S02]  /*26e0*/  UMOV UR10, UR11 ;  /* 0x0000000b000a7c82 */ /* 0x000fe40008000000 */
[----:B------:R-:W-:Y:S01]  /*26f0*/  UMOV UR4, UR5 ;  /* 0x0000000500047c82 */ /* 0x000fe20008000000 */
[----:B---3--:R-:W-:Y:S02]  /*2700*/  USHF.R.U32.HI UR10, URZ, UR12, UR10 ;  /* 0x0000000cff0a7299 */ /* 0x008fe4000801160a */
[----:B----4-:R-:W-:Y:S02]  /*2710*/  UISETP.NE.AND UP2, UPT, UR20, 0x1, UPT ;  /* 0x000000011400788c */ /* 0x010fe4000bf45270 */
[----:B------:R-:W-:Y:S02]  /*2720*/  USHF.R.U32.HI UR4, URZ, UR17, UR4 ;  /* 0x00000011ff047299 */ /* 0x000fe40008011604 */
[----:B------:R-:W-:-:S02]  /*2730*/  USEL UR5, UR38, UR10, !UP0 ;  /* 0x0000000a26057287 */ /* 0x000fc4000c000000 */
[----:B------:R-:W-:Y:S02]  /*2740*/  USEL UR7, UR39, UR4, !UP2 ;  /* 0x0000000427077287 */ /* 0x000fe4000d000000 */
[----:B-1----:R-:W-:Y:S01]  /*2750*/  UIMAD.WIDE.U32 UR10, UR5, UR8, URZ ;  /* 0x00000008050a72a5 */ /* 0x002fe2000f8e00ff */
[----:B------:R-:W-:Y:S01]  /*2760*/  UMOV UR4, UR23 ;  /* 0x0000001700047c82 */ /* 0x000fe20008000000 */
[----:B------:R-:W-:Y:S02]  /*2770*/  UIMAD.WIDE.U32 UR14, UR37, UR16, URZ ;  /* 0x00000010250e72a5 */ /* 0x000fe4000f8e00ff */
[----:B------:R-:W-:-:S03]  /*2780*/  UIMAD.WIDE.U32 UR22, UR7, UR8, URZ ;  /* 0x00000008071672a5 */ /* 0x000fc6000f8e00ff */
[----:B------:R-:W-:Y:S01]  /*2790*/  UMOV UR10, UR11 ;  /* 0x0000000b000a7c82 */ /* 0x000fe20008000000 */
[----:B------:R-:W-:Y:S02]  /*27a0*/  USHF.R.U32.HI UR4, URZ, UR12, UR4 ;  /* 0x0000000cff047299 */ /* 0x000fe40008011604 */
[----:B------:R-:W-:Y:S01]  /*27b0*/  @UP3 USHF.R.U32.HI UR5, URZ, UR9, UR10 ;  /* 0x00000009ff053299 */ /* 0x000fe2000801160a */
[----:B------:R-:W-:Y:S01]  /*27c0*/  UMOV UR14, UR15 ;  /* 0x0000000f000e7c82 */ /* 0x000fe20008000000 */
[----:B------:R-:W-:Y:S01]  /*27d0*/  UMOV UR22, UR23 ;  /* 0x0000001700167c82 */ /* 0x000fe20008000000 */
[----:B------:R-:W-:Y:S02]  /*27e0*/  USHF.R.U32.HI UR17, URZ, UR17, UR14 ;  /* 0x00000011ff117299 */ /* 0x000fe4000801160e */
[----:B------:R-:W-:Y:S02]  /*27f0*/  USEL UR4, UR31, UR4, !UP0 ;  /* 0x000000041f047287 */ /* 0x000fe4000c000000 */
[----:B------:R-:W-:-:S02]  /*2800*/  @UP3 USHF.R.U32.HI UR7, URZ, UR9, UR22 ;  /* 0x00000009ff073299 */ /* 0x000fc40008011616 */
[----:B------:R-:W-:Y:S02]  /*2810*/  UIMAD UR10, UR42, UR5, URZ ;  /* 0x000000052a0a72a4 */ /* 0x000fe4000f8e02ff */
[----:B------:R-:W-:Y:S02]  /*2820*/  USEL UR5, UR37, UR17, !UP2 ;  /* 0x0000001125057287 */ /* 0x000fe4000d000000 */
[----:B------:R-:W-:Y:S02]  /*2830*/  UIMAD UR12, UR42, UR7, URZ ;  /* 0x000000072a0c72a4 */ /* 0x000fe4000f8e02ff */
[----:B------:R-:W-:Y:S02]  /*2840*/  UISETP.GE.AND UP0, UPT, UR4, UR10, UPT ;  /* 0x0000000a0400728c */ /* 0x000fe4000bf06270 */
[----:B------:R-:W-:Y:S02]  /*2850*/  UIMAD.WIDE.U32 UR10, UR4, UR8, URZ ;  /* 0x00000008040a72a5 */ /* 0x000fe4000f8e00ff */
[----:B------:R-:W-:-:S02]  /*2860*/  UISETP.GE.OR UP0, UPT, UR5, UR12, UP0 ;  /* 0x0000000c0500728c */ /* 0x000fc40008706670 */
[----:B------:R-:W-:Y:S02]  /*2870*/  UIMAD.WIDE.U32 UR14, UR5, UR8, URZ ;  /* 0x00000008050e72a5 */ /* 0x000fe4000f8e00ff */
[----:B------:R-:W-:Y:S01]  /*2880*/  UIADD3 UR12, UPT, UPT, -UR5, URZ, URZ ;  /* 0x000000ff050c7290 */ /* 0x000fe2000fffe1ff */
[----:B------:R-:W-:Y:S01]  /*2890*/  UMOV UR10, UR11 ;  /* 0x0000000b000a7c82 */ /* 0x000fe20008000000 */
[----:B------:R-:W-:Y:S02]  /*28a0*/  UIADD3 UR11, UPT, UPT, -UR4, URZ, URZ ;  /* 0x000000ff040b7290 */ /* 0x000fe4000fffe1ff */
        /* <DEDUP_REMOVED lines=15> */
.L_x_41:
[----:B------:R-:W3:Y:S02]  /*29a0*/  LDCU UR4, c[0x0][0xb30] ;  /* 0x00016600ff0477ac */ /* 0x000ee40008000800 */
[----:B---3--:R-:W-:-:S09]  /*29b0*/  UISETP.NE.AND UP0, UPT, UR4, 0x1, UPT ;  /* 0x000000010400788c */ /* 0x008fd2000bf05270 */
[----:B------:R-:W-:Y:S05]  /*29c0*/  BRA.U UP0, `(.L_x_42) ;  /* 0x0000000100447547 */ /* 0x000fea000b800000 */
[----:B------:R-:W3:Y:S01]  /*29d0*/  LDCU.128 UR16, c[0x0][0xb10] ;  /* 0x00016200ff1077ac */ /* 0x000ee20008000c00 */
[----:B------:R-:W4:Y:S01]  /*29e0*/  LDCU UR10, c[0x0][0xb0c] ;  /* 0x00016180ff0a77ac */ /* 0x000f220008000800 */
[----:B------:R-:W1:Y:S01]  /*29f0*/  LDCU UR7, c[0x0][0xb20] ;  /* 0x00016400ff0777ac */ /* 0x000e620008000800 */
[----:B---3--:R-:W-:Y:S02]  /*2a00*/  UIMAD.WIDE.U32 UR8, UR37, UR16, URZ ;  /* 0x00000010250872a5 */ /* 0x008fe4000f8e00ff */
[----:B------:R-:W-:Y:S02]  /*2a10*/  UIMAD.WIDE.U32 UR4, UR31, UR19, URZ ;  /* 0x000000131f0472a5 */ /* 0x000fe4000f8e00ff */
[----:B----4-:R-:W-:Y:S02]  /*2a20*/  UISETP.NE.AND UP2, UPT, UR10, 0x1, UPT ;  /* 0x000000010a00788c */ /* 0x010fe4000bf45270 */
[----:B------:R-:W-:Y:S01]  /*2a30*/  UISETP.NE.AND UP0, UPT, UR18, 0x1, UPT ;  /* 0x000000011200788c */ /* 0x000fe2000bf05270 */
[----:B------:R-:W-:-:S02]  /*2a40*/  UMOV UR8, UR9 ;  /* 0x0000000900087c82 */ /* 0x000fc40008000000 */
[----:B------:R-:W-:Y:S01]  /*2a50*/  UMOV UR4, UR5 ;  /* 0x0000000500047c82 */ /* 0x000fe20008000000 */
[----:B------:R-:W-:Y:S02]  /*2a60*/  USHF.R.U32.HI UR17, URZ, UR17, UR8 ;  /* 0x00000011ff117299 */ /* 0x000fe40008011608 */
[----:B-1----:R-:W-:Y:S02]  /*2a70*/  USHF.R.U32.HI UR4, URZ, UR7, UR4 ;  /* 0x00000007ff047299 */ /* 0x002fe40008011604 */
[----:B------:R-:W-:Y:S02]  /*2a80*/  USEL UR5, UR37, UR17, !UP2 ;  /* 0x0000001125057287 */ /* 0x000fe4000d000000 */
[----:B------:R-:W-:-:S04]  /*2a90*/  USEL UR4, UR31, UR4, !UP0 ;  /* 0x000000041f047287 */ /* 0x000fc8000c000000 */
[----:B------:R-:W-:Y:S02]  /*2aa0*/  UIADD3 UR7, UPT, UPT, UR5, -UR4, URZ ;  /* 0x8000000405077290 */ /* 0x000fe4000fffe0ff */
[----:B------:R-:W-:Y:S02]  /*2ab0*/  UIADD3 UR4, UPT, UPT, -UR5, UR4, URZ ;  /* 0x0000000405047290 */ /* 0x000fe4000fffe1ff */
[----:B------:R-:W-:Y:S02]  /*2ac0*/  UIMAD UR31, UR7, UR18, UR31 ;  /* 0x00000012071f72a4 */ /* 0x000fe4000f8e021f */
[----:B------:R-:W-:-:S12]  /*2ad0*/  UIMAD UR37, UR4, UR10, UR37 ;  /* 0x0000000a042572a4 */ /* 0x000fd8000f8e0225 */
.L_x_42:
[----:B------:R-:W-:Y:S01]  /*2ae0*/  VIADD R11, R11, 0x1 ;  /* 0x000000010b0b7836 */ /* 0x000fe20000000000 */
[----:B------:R-:W-:Y:S01]  /*2af0*/  PLOP3.LUT P1, PT, PT, PT, PT, 0x80, 0x8 ;  /* 0x000000000008781c */ /* 0x000fe20003f2f070 */
[----:B------:R-:W-:Y:S02]  /*2b00*/  UIADD3 UR45, UPT, UPT, UR37, UR55, URZ ;  /* 0x00000037252d7290 */ /* 0x000fe4000fffe0ff */
[----:B------:R-:W-:Y:S01]  /*2b10*/  UIADD3 UR46, UPT, UPT, UR31, UR59, URZ ;  /* 0x0000003b1f2e7290 */ /* 0x000fe2000fffe0ff */
[----:B------:R-:W-:-:S04]  /*2b20*/  ISETP.NE.AND P0, PT, R11, 0x2, PT ;  /* 0x000000020b00780c */ /* 0x000fc80003f05270 */
[----:B-1----:R-:W-:Y:S02]  /*2b30*/  SEL R0, RZ, 0x1, P0 ;  /* 0x00000001ff007807 */ /* 0x002fe40000000000 */
[----:B------:R-:W-:Y:S02]  /*2b40*/  SEL R11, R11, RZ, P0 ;  /* 0x000000ff0b0b7207 */ /* 0x000fe40000000000 */
[----:B------:R-:W-:Y:S01]  /*2b50*/  LOP3.LUT R10, R10, R0, RZ, 0x3c, !PT ;  /* 0x000000000a0a7212 */ /* 0x000fe200078e3cff */
[----:B------:R-:W-:Y:S06]  /*2b60*/  BRA.U UP1, `(.L_x_43) ;  /* 0xfffffff101447547 */ /* 0x000fec000b83ffff */
[----:B------:R-:W-:Y:S01]  /*2b70*/  UIADD3 UR13, UPT, UPT, UR13, 0xa0, URZ ;  /* 0x000000a00d0d7890 */ /* 0x000fe2000fffe0ff */
[----:B------:R-:W-:-:S03]  /*2b80*/  SHF.L.U32 R2, R12, 0x1f, RZ ;  /* 0x0000001f0c027819 */ /* 0x000fc600000006ff */
[----:B------:R-:W-:-:S09]  /*2b90*/  ULEA UR4, UR6, UR13, 0x3 ;  /* 0x0000000d06047291 */ /* 0x000fd2000f8e18ff */
[----:B------:R-:W1:Y:S02]  /*2ba0*/  SYNCS.PHASECHK.TRANS64.TRYWAIT P0, [UR4], R2 ;  /* 0x00000002ff0075a7 */ /* 0x000e640008001104 */
[----:B-1----:R-:W-:Y:S05]  /*2bb0*/  @!P0 BRA `(.L_x_44) ;  /* 0x0000005400e48947 */ /* 0x002fea0003800000 */
.L_x_135:
[----:B------:R-:W-:-:S04]  /*2bc0*/  UIADD3 UR4, UPT, UPT, UR6, 0x1, URZ ;  /* 0x0000000106047890 */ /* 0x000fc8000fffe0ff */
[----:B------:R-:W-:-:S04]  /*2bd0*/  UISETP.NE.AND UP0, UPT, UR4, 0x14, UPT ;  /* 0x000000140400788c */ /* 0x000fc8000bf05270 */
[----:B------:R-:W-:Y:S02]  /*2be0*/  USEL UR6, URZ, 0x1, UP0 ;  /* 0x00000001ff067887 */ /* 0x000fe40008000000 */
[----:B------:R-:W-:-:S04]  /*2bf0*/  USEL UR4, UR4, URZ, UP0 ;  /* 0x000000ff04047287 */ /* 0x000fc80008000000 */
[----:B------:R-:W-:Y:S01]  /*2c00*/  ULEA UR5, UR4, UR13, 0x3 ;  /* 0x0000000d04057291 */ /* 0x000fe2000f8e18ff */
[----:B-1----:R-:W-:-:S04]  /*2c10*/  LOP3.LUT R2, R12, UR6, RZ, 0x3c, !PT ;  /* 0x000000060c027c12 */ /* 0x002fc8000f8e3cff */
[----:B------:R-:W-:-:S04]  /*2c20*/  SHF.L.U32 R3, R2, 0x1f, RZ ;  /* 0x0000001f02037819 */ /* 0x000fc800000006ff */
[----:B------:R-:W1:Y:S02]  /*2c30*/  SYNCS.PHASECHK.TRANS64.TRYWAIT P0, [UR5], R3 ;  /* 0x00000003ff0075a7 */ /* 0x000e640008001105 */
[----:B-1----:R-:W-:Y:S05]  /*2c40*/  @!P0 BRA `(.L_x_45) ;  /* 0x0000005400d88947 */ /* 0x002fea0003800000 */
.L_x_137:
[----:B------:R-:W-:-:S04]  /*2c50*/  UIADD3 UR4, UPT, UPT, UR4, 0x1, URZ ;  /* 0x0000000104047890 */ /* 0x000fc8000fffe0ff */
[----:B------:R-:W-:-:S04]  /*2c60*/  UISETP.NE.AND UP0, UPT, UR4, 0x14, UPT ;  /* 0x000000140400788c */ /* 0x000fc8000bf05270 */
[----:B------:R-:W-:Y:S02]  /*2c70*/  USEL UR6, URZ, 0x1, UP0 ;  /* 0x00000001ff067887 */ /* 0x000fe40008000000 */
[----:B------:R-:W-:-:S04]  /*2c80*/  USEL UR4, UR4, URZ, UP0 ;  /* 0x000000ff04047287 */ /* 0x000fc80008000000 */
[----:B------:R-:W-:Y:S01]  /*2c90*/  ULEA UR5, UR4, UR13, 0x3 ;  /* 0x0000000d04057291 */ /* 0x000fe2000f8e18ff */
[----:B------:R-:W-:-:S04]  /*2ca0*/  LOP3.LUT R2, R2, UR6, RZ, 0x3c, !PT ;  /* 0x0000000602027c12 */ /* 0x000fc8000f8e3cff */
[----:B-1----:R-:W-:-:S04]  /*2cb0*/  SHF.L.U32 R3, R2, 0x1f, RZ ;  /* 0x0000001f02037819 */ /* 0x002fc800000006ff */
[----:B------:R-:W1:Y:S02]  /*2cc0*/  SYNCS.PHASECHK.TRANS64.TRYWAIT P0, [UR5], R3 ;  /* 0x00000003ff0075a7 */ /* 0x000e640008001105 */
[----:B-1----:R-:W-:Y:S05]  /*2cd0*/  @!P0 BRA `(.L_x_46) ;  /* 0x0000005400cc8947 */ /* 0x002fea0003800000 */
.L_x_139:
        /* <DEDUP_REMOVED lines=9> */
.L_x_141:
        /* <DEDUP_REMOVED lines=9> */
.L_x_143:
        /* <DEDUP_REMOVED lines=9> */
.L_x_145:
        /* <DEDUP_REMOVED lines=9> */
.L_x_147:
        /* <DEDUP_REMOVED lines=9> */
.L_x_149:
        /* <DEDUP_REMOVED lines=9> */
.L_x_151:
        /* <DEDUP_REMOVED lines=9> */
.L_x_153:
        /* <DEDUP_REMOVED lines=9> */
.L_x_155:
        /* <DEDUP_REMOVED lines=9> */
.L_x_157:
        /* <DEDUP_REMOVED lines=9> */
.L_x_159:
        /* <DEDUP_REMOVED lines=9> */
.L_x_161:
        /* <DEDUP_REMOVED lines=9> */
.L_x_163:
        /* <DEDUP_REMOVED lines=9> */
.L_x_165:
        /* <DEDUP_REMOVED lines=9> */
.L_x_167:
        /* <DEDUP_REMOVED lines=9> */
.L_x_169:
        /* <DEDUP_REMOVED lines=9> */
.L_x_171:
[----:B------:R-:W-:-:S04]  /*35e0*/  UIADD3 UR4, UPT, UPT, UR4, 0x1, URZ ;  /* 0x0000000104047890 */ /* 0x000fc8000fffe0ff */
[----:B------:R-:W-:-:S04]  /*35f0*/  UISETP.NE.AND UP0, UPT, UR4, 0x14, UPT ;  /* 0x000000140400788c */ /* 0x000fc8000bf05270 */
[----:B------:R-:W-:Y:S02]  /*3600*/  USEL UR5, URZ, 0x1, UP0 ;  /* 0x00000001ff057887 */ /* 0x000fe40008000000 */
[----:B------:R-:W-:-:S04]  /*3610*/  USEL UR4, UR4, URZ, UP0 ;  /* 0x000000ff04047287 */ /* 0x000fc80008000000 */
[----:B------:R-:W-:Y:S01]  /*3620*/  ULEA UR4, UR4, UR13, 0x3 ;  /* 0x0000000d04047291 */ /* 0x000fe2000f8e18ff */
[----:B------:R-:W-:-:S04]  /*3630*/  LOP3.LUT R2, R2, UR5, RZ, 0x3c, !PT ;  /* 0x0000000502027c12 */ /* 0x000fc8000f8e3cff */
[----:B------:R-:W-:Y:S01]  /*3640*/  SHF.L.U32 R2, R2, 0x1f, RZ ;  /* 0x0000001f02027819 */ /* 0x000fe200000006ff */
[----:B-1----:R-:W-:-:S07]  /*3650*/  IMAD.U32 R0, RZ, RZ, UR4 ;  /* 0x00000004ff007e24 */ /* 0x002fce000f8e00ff */
.L_x_63:
[----:B-1----:R1:W3:Y:S02]  /*3660*/  SYNCS.PHASECHK.TRANS64.TRYWAIT P0, [R0+URZ], R2 ;  /* 0x00000002000075a7 */ /* 0x0022e400080011ff */
[----:B---3--:R-:W-:Y:S05]  /*3670*/  @!P0 NANOSLEEP.SYNCS 0x989680 ;  /* 0x009896800000895d */ /* 0x008fea0003900000 */
[----:B------:R-:W3:Y:S02]  /*3680*/  @!P0 SYNCS.PHASECHK.TRANS64 P0, [R0+URZ], R2 ;  /* 0x00000002000085a7 */ /* 0x000ee400080010ff */
[----:B--23--:R-:W-:Y:S05]  /*3690*/  @P0 EXIT ;  /* 0x000000000000094d */ /* 0x00cfea0003800000 */
[----:B------:R-:W-:Y:S05]  /*36a0*/  BRA `(.L_x_63) ;  /* 0xfffffffc00ec7947 */ /* 0x000fea000383ffff */
.L_x_23:
[----:B------:R-:W2:Y:S02]  /*36b0*/  S2UR UR4, SR_CgaCtaId ;  /* 0x00000000000479c3 */ /* 0x000ea40000008800 */
[----:B--2---:R-:W-:-:S04]  /*36c0*/  UISETP.NE.AND UP0, UPT, UR4, URZ, UPT ;  /* 0x000000ff0400728c */ /* 0x004fc8000bf05270 */
[----:B------:R-:W-:-:S09]  /*36d0*/  UISETP.NE.OR UP0, UPT, UR13, 0x1, UP0 ;  /* 0x000000010d00788c */ /* 0x000fd20008705670 */
[----:B------:R-:W-:Y:S05]  /*36e0*/  BRA.U UP0, `(.L_x_64) ;  /* 0x00000005004c7547 */ /* 0x000fea000b800000 */
[----:B------:R-:W2:Y:S01]  /*36f0*/  S2UR UR5, SR_CgaCtaId ;  /* 0x00000000000579c3 */ /* 0x000ea20000008800 */
[----:B------:R-:W-:Y:S01]  /*3700*/  UMOV UR4, 0x400 ;  /* 0x0000040000047882 */ /* 0x000fe20000000000 */
[----:B------:R-:W-:Y:S01]  /*3710*/  ISETP.GE.U32.AND P2, PT, R0, 0x8, PT ;  /* 0x000000080000780c */ /* 0x000fe20003f46070 */
[----:B------:R-:W-:Y:S01]  /*3720*/  IMAD.MOV.U32 R12, RZ, RZ, 0x1 ;  /* 0x00000001ff0c7424 */ /* 0x000fe200078e00ff */
[----:B------:R-:W-:Y:S02]  /*3730*/  CS2R R10, SRZ ;  /* 0x00000000000a7805 */ /* 0x000fe4000001ff00 */
[----:B------:R-:W-:Y:S01]  /*3740*/  CS2R R8, SRZ ;  /* 0x0000000000087805 */ /* 0x000fe2000001ff00 */
[----:B--2---:R-:W-:-:S03]  /*3750*/  ULEA UR6, UR5, UR4, 0x18 ;  /* 0x0000000405067291 */ /* 0x004fc6000f8ec0ff */
[----:B------:R-:W-:-:S09]  /*3760*/  UMOV UR5, URZ ;  /* 0x000000ff00057c82 */ /* 0x000fd20008000000 */
.L_x_68:
[----:B------:R-:W-:Y:S02]  /*3770*/  LEA R2, R8, UR6, 0x3 ;  /* 0x0000000608027c11 */ /* 0x000fe4000f8e18ff */
[----:B------:R-:W-:-:S03]  /*3780*/  SHF.L.U32 R4, R9, 0x1f, RZ ;  /* 0x0000001f09047819 */ /* 0x000fc600000006ff */
[----:B------:R-:W-:Y:S01]  /*3790*/  VIADD R5, R2, 0x1d0 ;  /* 0x000001d002057836 */ /* 0x000fe20000000000 */
[----:B------:R-:W2:Y:S02]  /*37a0*/  SYNCS.PHASECHK.TRANS64.TRYWAIT P0, [R2+URZ+0x1c0], R4 ;  /* 0x0001c004020075a7 */ /* 0x000ea400080011ff */
[----:B--2---:R-:W-:Y:S05]  /*37b0*/  @!P0 BRA `(.L_x_65) ;  /* 0x0000005000ac8947 */ /* 0x004fea0003800000 */
.L_x_172:
[----:B------:R-:W-:Y:S01]  /*37c0*/  ULEA UR4, UR5, UR6, 0x3 ;  /* 0x0000000605047291 */ /* 0x000fe2000f8e18ff */
[----:B--2---:R-:W-:Y:S01]  /*37d0*/  PRMT R2, RZ, 0x654, R5 ;  /* 0x00000654ff027816 */ /* 0x004fe20000000005 */
[----:B------:R-:W-:Y:S01]  /*37e0*/  @!P2 IMAD.MOV.U32 R4, RZ, RZ, 0x10 ;  /* 0x00000010ff04a424 */ /* 0x000fe200078e00ff */
[----:B------:R-:W-:Y:S01]  /*37f0*/  SHF.L.U32 R5, R12, 0x1f, RZ ;  /* 0x0000001f0c057819 */ /* 0x000fe200000006ff */
[----:B------:R-:W-:Y:S01]  /*3800*/  UIADD3 UR7, UPT, UPT, UR4, 0x160, URZ ;  /* 0x0000016004077890 */ /* 0x000fe2000fffe0ff */
[----:B------:R2:W-:Y:S05]  /*3810*/  SYNCS.ARRIVE.TRANS64.RED.A1T0 RZ, [R2+URZ], RZ ;  /* 0x000000ff02ff79a7 */ /* 0x0005ea00081004ff */
[----:B------:R-:W-:Y:S01]  /*3820*/  IMAD.U32 R6, RZ, RZ, UR7 ;  /* 0x00000007ff067e24 */ /* 0x000fe2000f8e00ff */
[----:B------:R-:W3:Y:S04]  /*3830*/  SYNCS.PHASECHK.TRANS64.TRYWAIT P0, [UR4+0x170], R5 ;  /* 0x00017005ff0075a7 */ /* 0x000ee80008001104 */
[----:B------:R-:W-:Y:S01]  /*3840*/  PRMT R6, R0, 0x654, R6 ;  /* 0x0000065400067816 */ /* 0x000fe20000000006 */
[----:B--23--:R-:W-:Y:S06]  /*3850*/  @!P0 BRA `(.L_x_66) ;  /* 0x0000005000988947 */ /* 0x00cfec0003800000 */
.L_x_174:
[----:B------:R-:W-:Y:S01]  /*3860*/  ULEA UR8, UR5, UR6, 0x4 ;  /* 0x0000000605087291 */ /* 0x000fe2000f8e20ff */
[----:B------:R-:W-:Y:S01]  /*3870*/  SEL R3, R6, R3, !P2 ;  /* 0x0000000306037207 */ /* 0x000fe20005000000 */
[----:B------:R-:W-:Y:S01]  /*3880*/  UIADD3 UR9, UPT, UPT, UR4, 0x160, URZ ;  /* 0x0000016004097890 */ /* 0x000fe2000fffe0ff */
[----:B--2---:R-:W-:Y:S01]  /*3890*/  LEA R2, R11, UR6, 0x3 ;  /* 0x000000060b027c11 */ /* 0x004fe2000f8e18ff */
[----:B------:R-:W-:Y:S01]  /*38a0*/  UIADD3 UR8, UPT, UPT, UR8, 0x1f0, URZ ;  /* 0x000001f008087890 */ /* 0x000fe2000fffe0ff */
[----:B------:R2:W-:Y:S01]  /*38b0*/  @!P2 SYNCS.ARRIVE.TRANS64.RED RZ, [R3+URZ], R4 ;  /* 0x0000000403ffa9a7 */ /* 0x0005e200080004ff */
[----:B------:R-:W-:Y:S01]  /*38c0*/  UIADD3 UR4, UPT, UPT, UR5, 0x1, URZ ;  /* 0x0000000105047890 */ /* 0x000fe2000fffe0ff */
[----:B------:R-:W-:-:S03]  /*38d0*/  VIADD R8, R8, 0x1 ;  /* 0x0000000108087836 */ /* 0x000fc60000000000 */
[----:B------:R-:W-:Y:S02]  /*38e0*/  UISETP.NE.AND UP0, UPT, UR4, 0x2, UPT ;  /* 0x000000020400788c */ /* 0x000fe4000bf05270 */
[----:B------:R-:W-:Y:S01]  /*38f0*/  ISETP.NE.AND P0, PT, R8, 0x2, PT ;  /* 0x000000020800780c */ /* 0x000fe20003f05270 */
[----:B------:R-:W-:Y:S06]  /*3900*/  UGETNEXTWORKID.BROADCAST [UR8], [UR9] ;  /* 0x00000000080073ca */ /* 0x000fec0008000100 */
[----:B------:R-:W-:Y:S02]  /*3910*/  USEL UR7, URZ, 0x1, UP0 ;  /* 0x00000001ff077887 */ /* 0x000fe40008000000 */
[----:B------:R-:W-:-:S04]  /*3920*/  USEL UR5, UR4, URZ, UP0 ;  /* 0x000000ff04057287 */ /* 0x000fc80008000000 */
[----:B------:R-:W-:Y:S02]  /*3930*/  LOP3.LUT R12, R12, UR7, RZ, 0x3c, !PT ;  /* 0x000000070c0c7c12 */ /* 0x000fe4000f8e3cff */
[----:B--2---:R-:W-:-:S04]  /*3940*/  SHF.L.U32 R4, R10, 0x1f, RZ ;  /* 0x0000001f0a047819 */ /* 0x004fc800000006ff */
[----:B------:R-:W2:Y:S02]  /*3950*/  SYNCS.PHASECHK.TRANS64.TRYWAIT P1, [R2+URZ+0x160], R4 ;  /* 0x00016004020075a7 */ /* 0x000ea400080211ff */
[----:B--2---:R-:W-:Y:S05]  /*3960*/  @!P1 BRA `(.L_x_67) ;  /* 0x00000050006c9947 */ /* 0x004fea0003800000 */
.L_x_175:
[C---:B--2---:R-:W-:Y:S01]  /*3970*/  LEA R4, R11.reuse, UR6, 0x4 ;  /* 0x000000060b047c11 */ /* 0x044fe2000f8e20ff */
[----:B------:R-:W-:Y:S01]  /*3980*/  VIADD R2, R2, 0x170 ;  /* 0x0000017002027836 */ /* 0x000fe20000000000 */
[----:B------:R-:W-:Y:S01]  /*3990*/  SEL R8, R8, RZ, P0 ;  /* 0x000000ff08087207 */ /* 0x000fe20000000000 */
[----:B------:R-:W-:-:S03]  /*39a0*/  VIADD R11, R11, 0x1 ;  /* 0x000000010b0b7836 */ /* 0x000fc60000000000 */
[----:B------:R-:W2:Y:S01]  /*39b0*/  LDS.128 R4, [R4+0x1f0] ;  /* 0x0001f00004047984 */ /* 0x000ea20000000c00 */
[----:B------:R-:W-:Y:S02]  /*39c0*/  PRMT R2, RZ, 0x654, R2 ;  /* 0x00000654ff027816 */ /* 0x000fe40000000002 */
[C---:B------:R-:W-:Y:S01]  /*39d0*/  ISETP.NE.AND P1, PT, R11.reuse, 0x2, PT ;  /* 0x000000020b00780c */ /* 0x040fe20003f25270 */
[----:B------:R-:W-:Y:S01]  /*39e0*/  @!PT LDS RZ, [RZ] ;  /* 0x00000000fffff984 */ /* 0x000fe20000000800 */
[----:B------:R-:W-:Y:S01]  /*39f0*/  @!PT LDS RZ, [RZ] ;  /* 0x00000000fffff984 */ /* 0x000fe20000000800 */
[----:B------:R-:W-:Y:S01]  /*3a00*/  @!PT LDS RZ, [RZ] ;  /* 0x00000000fffff984 */ /* 0x000fe20000000800 */
[----:B------:R-:W-:Y:S01]  /*3a10*/  @!PT LDS RZ, [RZ] ;  /* 0x00000000fffff984 */ /* 0x000fe20000000800 */
[----:B------:R3:W-:Y:S06]  /*3a20*/  MEMBAR.ALL.CTA ;  /* 0x0000000000007992 */ /* 0x0007ec0000008000 */
[----:B---3--:R-:W3:Y:S01]  /*3a30*/  FENCE.VIEW.ASYNC.S ;  /* 0x00000000000073c6 */ /* 0x008ee20000000000 */
[----:B------:R-:W-:Y:S01]  /*3a40*/  SEL R11, R11, RZ, P1 ;  /* 0x000000ff0b0b7207 */ /* 0x000fe20000800000 */
[----:B---3--:R3:W-:Y:S01]  /*3a50*/  SYNCS.ARRIVE.TRANS64.RED.A1T0 RZ, [R2+URZ], RZ ;  /* 0x000000ff02ff79a7 */ /* 0x0087e200081004ff */
[----:B--2---:R-:W-:-:S02]  /*3a60*/  LOP3.LUT P3, RZ, R6, 0x1, RZ, 0xc0, !PT ;  /* 0x0000000106ff7812 */ /* 0x004fc4000786c0ff */
[----:B------:R-:W-:-:S04]  /*3a70*/  SEL R4, RZ, 0x1, P1 ;  /* 0x00000001ff047807 */ /* 0x000fc80000800000 */
[----:B------:R-:W-:Y:S02]  /*3a80*/  LOP3.LUT R10, R10, R4, RZ, 0x3c, !PT ;  /* 0x000000040a0a7212 */ /* 0x000fe400078e3cff */
[----:B---3--:R-:W-:-:S04]  /*3a90*/  SEL R2, RZ, 0x1, P0 ;  /* 0x00000001ff027807 */ /* 0x008fc80000000000 */
[----:B------:R-:W-:Y:S01]  /*3aa0*/  LOP3.LUT R9, R9, R2, RZ, 0x3c, !PT ;  /* 0x0000000209097212 */ /* 0x000fe200078e3cff */
[----:B------:R-:W-:Y:S06]  /*3ab0*/  @P3 BRA `(.L_x_68) ;  /* 0xfffffffc002c3947 */ /* 0x000fec000383ffff */
[----:B------:R-:W-:Y:S01]  /*3ac0*/  ULEA UR4, UR5, UR6, 0x3 ;  /* 0x0000000605047291 */ /* 0x000fe2000f8e18ff */
[----:B------:R-:W-:-:S08]  /*3ad0*/  SHF.L.U32 R2, R12, 0x1f, RZ ;  /* 0x0000001f0c027819 */ /* 0x000fd000000006ff */
[----:B------:R-:W2:Y:S02]  /*3ae0*/  SYNCS.PHASECHK.TRANS64 P0, [UR4+0x170], R2 ;  /* 0x00017002ff0075a7 */ /* 0x000ea40008001004 */
[----:B--2---:R-:W-:Y:S05]  /*3af0*/  @P0 BRA `(.L_x_69) ;  /* 0x0000000000080947 */ /* 0x004fea0003800000 */
[----:B------:R-:W2:Y:S02]  /*3b00*/  SYNCS.PHASECHK.TRANS64.TRYWAIT P0, [UR4+0x170], R2 ;  /* 0x00017002ff0075a7 */ /* 0x000ea40008001104 */
[----:B--2---:R-:W-:Y:S05]  /*3b10*/  @!P0 BRA `(.L_x_70) ;  /* 0x0000005000148947 */ /* 0x004fea0003800000 */
.L_x_69:
[----:B------:R-:W-:-:S04]  /*3b20*/  UIADD3 UR7, UPT, UPT, UR5, 0x1, URZ ;  /* 0x0000000105077890 */ /* 0x000fc8000fffe0ff */
[----:B------:R-:W-:-:S04]  /*3b30*/  UISETP.NE.AND UP0, UPT, UR7, 0x2, UPT ;  /* 0x000000020700788c */ /* 0x000fc8000bf05270 */
[----:B------:R-:W-:Y:S02]  /*3b40*/  USEL UR8, URZ, 0x1, UP0 ;  /* 0x00000001ff087887 */ /* 0x000fe40008000000 */
[----:B------:R-:W-:-:S04]  /*3b50*/  USEL UR7, UR7, URZ, UP0 ;  /* 0x000000ff07077287 */ /* 0x000fc80008000000 */
[----:B------:R-:W-:Y:S01]  /*3b60*/  ULEA UR7, UR7, UR6, 0x3 ;  /* 0x0000000607077291 */ /* 0x000fe2000f8e18ff */
[----:B--2---:R-:W-:-:S04]  /*3b70*/  LOP3.LUT R2, R12, UR8, RZ, 0x3c, !PT ;  /* 0x000000080c027c12 */ /* 0x004fc8000f8e3cff */
[----:B------:R-:W-:-:S04]  /*3b80*/  SHF.L.U32 R0, R2, 0x1f, RZ ;  /* 0x0000001f02007819 */ /* 0x000fc800000006ff */
[----:B------:R-:W2:Y:S02]  /*3b90*/  SYNCS.PHASECHK.TRANS64 P0, [UR7+0x170], R0 ;  /* 0x00017000ff0075a7 */ /* 0x000ea40008001007 */
[----:B-12---:R-:W-:Y:S05]  /*3ba0*/  @P0 EXIT ;  /* 0x000000000000094d */ /* 0x006fea0003800000 */
[----:B------:R-:W-:Y:S02]  /*3bb0*/  SHF.L.U32 R2, R2, 0x1f, RZ ;  /* 0x0000001f02027819 */ /* 0x000fe400000006ff */
[----:B------:R-:W-:-:S07]  /*3bc0*/  MOV R0, UR7 ;  /* 0x0000000700007c02 */ /* 0x000fce0008000f00 */
.L_x_71:
[----:B-1----:R1:W2:Y:S02]  /*3bd0*/  SYNCS.PHASECHK.TRANS64.TRYWAIT P0, [R0+URZ+0x170], R2 ;  /* 0x00017002000075a7 */ /* 0x0022a400080011ff */
[----:B--2---:R-:W-:Y:S05]  /*3be0*/  @!P0 NANOSLEEP.SYNCS 0x989680 ;  /* 0x009896800000895d */ /* 0x004fea0003900000 */
[----:B------:R-:W2:Y:S02]  /*3bf0*/  @!P0 SYNCS.PHASECHK.TRANS64 P0, [R0+URZ+0x170], R2 ;  /* 0x00017002000085a7 */ /* 0x000ea400080010ff */
[----:B--2---:R-:W-:Y:S05]  /*3c00*/  @P0 EXIT ;  /* 0x000000000000094d */ /* 0x004fea0003800000 */
[----:B------:R-:W-:Y:S05]  /*3c10*/  BRA `(.L_x_71) ;  /* 0xfffffffc00ec7947 */ /* 0x000fea000383ffff */
.L_x_64:
[----:B------:R-:W-:Y:S05]  /*3c20*/  BRA.U UP5, `(.L_x_72) ;  /* 0x0000001105a47547 */ /* 0x000fea000b800000 */
[----:B------:R-:W2:Y:S01]  /*3c30*/  S2UR UR7, SR_CgaCtaId ;  /* 0x00000000000779c3 */ /* 0x000ea20000008800 */
[----:B------:R-:W-:Y:S01]  /*3c40*/  UMOV UR4, 0x40 ;  /* 0x0000004000047882 */ /* 0x000fe20000000000 */
[----:B------:R-:W-:Y:S01]  /*3c50*/  NOP ;  /* 0x0000000000007918 */ /* 0x000fe20000000000 */
[----:B------:R-:W-:Y:S01]  /*3c60*/  UMOV UR6, 0x400 ;  /* 0x0000040000067882 */ /* 0x000fe20000000000 */
[----:B--2---:R-:W-:Y:S02]  /*3c70*/  ULEA UR5, UR7, UR4, 0x18 ;  /* 0x0000000407057291 */ /* 0x004fe4000f8ec0ff */
[----:B------:R-:W-:-:S07]  /*3c80*/  ULEA UR6, UR7, UR6, 0x18 ;  /* 0x0000000607067291 */ /* 0x000fce000f8ec0ff */
[----:B------:R-:W2:Y:S02]  /*3c90*/  LDS.U8 R0, [UR5+0x1c] ;  /* 0x00001c05ff007984 */ /* 0x000ea40008000000 */
[----:B--2---:R-:W-:-:S13]  /*3ca0*/  ISETP.NE.AND P0, PT, R0, RZ, PT ;  /* 0x000000ff0000720c */ /* 0x004fda0003f05270 */
[----:B------:R-:W-:Y:S05]  /*3cb0*/  @P0 BRA `(.L_x_73) ;  /* 0x0000000400080947 */ /* 0x000fea0003800000 */
[----:B------:R-:W-:Y:S02]  /*3cc0*/  UISETP.NE.U32.AND UP1, UPT, UR33, 0x1, UPT ;  /* 0x000000012100788c */ /* 0x000fe4000bf25070 */
[----:B------:R-:W-:-:S07]  /*3cd0*/  UIADD3 UR7, UPT, UPT, UR5, 0x8, URZ ;  /* 0x0000000805077890 */ /* 0x000fce000fffe0ff */
[----:B------:R-:W-:Y:S05]  /*3ce0*/  BRA.U !UP1, `(.L_x_74) ;  /* 0x00000001099c7547 */ /* 0x000fea000b800000 */
[----:B------:R-:W-:Y:S01]  /*3cf0*/  ELECT P0, URZ, PT ;  /* 0x0000000000ff782f */ /* 0x000fe20003800000 */
[----:B------:R-:W-:-:S12]  /*3d00*/  BSSY B0, `(.L_x_74) ;  /* 0x0000025000007945 */ /* 0x000fd80003800000 */
[----:B------:R-:W-:Y:S05]  /*3d10*/  @!P0 BRA `(.L_x_75) ;  /* 0x00000000008c8947 */ /* 0x000fea0003800000 */
[----:B------:R-:W-:-:S05]  /*3d20*/  UMOV UR4, 0x10 ;  /* 0x0000001000047882 */ /* 0x000fca0000000000 */
[----:B------:R-:W-:Y:S04]  /*3d30*/  DEPBAR.LE SB2, 0x36 ;  /* 0x0000ad800000791a */ /* 0x000fe80000000000 */
[----:B------:R-:W2:Y:S02]  /*3d40*/  UTCATOMSWS.2CTA.FIND_AND_SET.ALIGN UP0, UR4, UR4 ;  /* 0x00000004000475e3 */ /* 0x000ea40008200800 */
[----:B--2---:R-:W-:Y:S01]  /*3d50*/  MOV R10, UR4 ;  /* 0x00000004000a7c02 */ /* 0x004fe20008000f00 */
[----:B------:R-:W-:Y:S06]  /*3d60*/  BRA.U UP0, `(.L_x_76) ;  /* 0x0000000100187547 */ /* 0x000fec000b800000 */
.L_x_77:
[----:B------:R-:W-:Y:S05]  /*3d70*/  NANOSLEEP 0x64 ;  /* 0x000000640000795d */ /* 0x000fea0003800000 */
[----:B------:R-:W-:-:S05]  /*3d80*/  UMOV UR4, 0x10 ;  /* 0x0000001000047882 */ /* 0x000fca0000000000 */
[----:B------:R-:W-:Y:S04]  /*3d90*/  DEPBAR.LE SB2, 0x36 ;  /* 0x0000ad800000791a */ /* 0x000fe80000000000 */
[----:B------:R-:W2:Y:S02]  /*3da0*/  UTCATOMSWS.2CTA.FIND_AND_SET.ALIGN UP0, UR4, UR4 ;  /* 0x00000004000475e3 */ /* 0x000ea40008200800 */
[----:B--2---:R-:W-:Y:S01]  /*3db0*/  MOV R10, UR4 ;  /* 0x00000004000a7c02 */ /* 0x004fe20008000f00 */
[----:B------:R-:W-:Y:S05]  /*3dc0*/  BRA.U !UP0, `(.L_x_77) ;  /* 0xfffffffd08e87547 */ /* 0x000fea000b83ffff */
.L_x_76:
[----:B------:R-:W2:Y:S01]  /*3dd0*/  LDS R6, [UR5+0x10] ;  /* 0x00001005ff067984 */ /* 0x000ea20008000800 */
[----:B------:R-:W-:Y:S01]  /*3de0*/  IMAD.U32 R0, RZ, RZ, UR6 ;  /* 0x00000006ff007e24 */ /* 0x000fe2000f8e00ff */
[----:B------:R-:W-:-:S03]  /*3df0*/  MOV R4, UR34 ;  /* 0x0000002200047c02 */ /* 0x000fc60008000f00 */
[----:B------:R-:W-:Y:S01]  /*3e00*/  VIADD R0, R0, 0x210 ;  /* 0x0000021000007836 */ /* 0x000fe20000000000 */
[----:B--2---:R-:W-:-:S04]  /*3e10*/  SHF.L.U32 R6, R6, 0x1f, RZ ;  /* 0x0000001f06067819 */ /* 0x004fc800000006ff */
[----:B------:R-:W2:Y:S02]  /*3e20*/  SYNCS.PHASECHK.TRANS64.TRYWAIT P0, [UR5+0x8], R6 ;  /* 0x00000806ff0075a7 */ /* 0x000ea40008001105 */
[----:B--2---:R-:W-:Y:S05]  /*3e30*/  @P0 BRA `(.L_x_78) ;  /* 0x0000000000080947 */ /* 0x004fea0003800000 */
[----:B------:R-:W2:Y:S02]  /*3e40*/  SYNCS.PHASECHK.TRANS64.TRYWAIT P0, [UR5+0x8], R6 ;  /* 0x00000806ff0075a7 */ /* 0x000ea40008001105 */
[----:B--2---:R-:W-:Y:S05]  /*3e50*/  @!P0 BRA `(.L_x_79) ;  /* 0x0000004c005c8947 */ /* 0x004fea0003800000 */
.L_x_78:
[----:B------:R-:W-:Y:S01]  /*3e60*/  PRMT R4, R4, 0x654, R0 ;  /* 0x0000065404047816 */ /* 0x000fe20000000000 */
[----:B------:R-:W-:Y:S01]  /*3e70*/  HFMA2 R0, -RZ, RZ, 0, 5.9604644775390625e-08 ;  /* 0x00000001ff007431 */ /* 0x000fe200000001ff */
[----:B------:R-:W-:Y:S01]  /*3e80*/  UPRMT UR4, UR34, 0x654, UR7 ;  /* 0x0000065422047896 */ /* 0x000fe20008000007 */
[----:B------:R-:W-:Y:S02]  /*3e90*/  IMAD.MOV.U32 R8, RZ, RZ, 0xffff ;  /* 0x0000ffffff087424 */ /* 0x000fe400078e00ff */
[----:B--2---:R-:W-:Y:S02]  /*3ea0*/  IMAD.MOV.U32 R6, RZ, RZ, 0x4 ;  /* 0x00000004ff067424 */ /* 0x004fe400078e00ff */
[----:B------:R-:W-:Y:S01]  /*3eb0*/  IMAD.SHL.U32 R9, R10, 0x20, RZ ;  /* 0x000000200a097824 */ /* 0x000fe200078e00ff */
[----:B------:R-:W-:Y:S02]  /*3ec0*/  MOV R5, UR4 ;  /* 0x0000000400057c02 */ /* 0x000fe40008000f00 */
[-C--:B------:R-:W-:Y:S01]  /*3ed0*/  SHF.L.U32 R8, R8, R10.reuse, RZ ;  /* 0x0000000a08087219 */ /* 0x080fe200000006ff */
[----:B------:R2:W-:Y:S01]  /*3ee0*/  SYNCS.ARRIVE.TRANS64.RED RZ, [UR4], R6 ;  /* 0x00000006ffff79a7 */ /* 0x0005e20008000404 */
[----:B------:R-:W-:Y:S01]  /*3ef0*/  SHF.L.U32 R7, R0, R10, RZ ;  /* 0x0000000a00077219 */ /* 0x000fe200000006ff */
[----:B------:R2:W-:Y:S04]  /*3f00*/  STS [UR6+0x210], R9 ;  /* 0x00021009ff007988 */ /* 0x0005e80008000806 */
[----:B------:R2:W-:Y:S04]  /*3f10*/  STAS [R4.64], R10 ;  /* 0x0000000a04007dbd */ /* 0x0005e8000c0008ff */
[----:B------:R2:W-:Y:S04]  /*3f20*/  ATOMS.OR RZ, [UR5+0x14], R8 ;  /* 0x00001408ffff798c */ /* 0x0005e8000b000005 */
[----:B------:R2:W-:Y:S04]  /*3f30*/  ATOMS.OR RZ, [UR5+0x18], R7 ;  /* 0x00001807ffff798c */ /* 0x0005e8000b000005 */
[----:B------:R2:W-:Y:S02]  /*3f40*/  ATOMS.XOR RZ, [UR5+0x10], R0 ;  /* 0x00001000ffff798c */ /* 0x0005e4000b800005 */
.L_x_75:
[----:B-1----:R-:W-:Y:S05]  /*3f50*/  BSYNC B0 ;  /* 0x0000000000007941 */ /* 0x002fea0003800000 */
.L_x_74:
[----:B------:R-:W-:Y:S05]  /*3f60*/  BRA.U UP1, `(.L_x_80) ;  /* 0x00000001016c7547 */ /* 0x000fea000b800000 */
[----:B------:R-:W-:-:S03]  /*3f70*/  UMOV UR4, 0xffffffff ;  /* 0xffffffff00047882 */ /* 0x000fc60000000000 */
[----:B------:R-:W-:Y:S05]  /*3f80*/  BRA.DIV UR4, `(.L_x_81) ;  /* 0x0000004e04287947 */ /* 0x000fea000b800000 */
[----:B------:R-:W-:-:S13]  /*3f90*/  ELECT P0, URZ, PT ;  /* 0x0000000000ff782f */ /* 0x000fda0003800000 */
.L_x_179:
[----:B------:R-:W-:Y:S05]  /*3fa0*/  @!P0 BRA `(.L_x_80) ;  /* 0x00000000005c8947 */ /* 0x000fea0003800000 */
[----:B--2---:R-:W2:Y:S02]  /*3fb0*/  LDS R4, [UR5+0x10] ;  /* 0x00001005ff047984 */ /* 0x004ea40008000800 */
[----:B--2---:R-:W-:-:S04]  /*3fc0*/  SHF.L.U32 R4, R4, 0x1f, RZ ;  /* 0x0000001f04047819 */ /* 0x004fc800000006ff */
[----:B------:R-:W2:Y:S02]  /*3fd0*/  SYNCS.PHASECHK.TRANS64.TRYWAIT P0, [UR5+0x8], R4 ;  /* 0x00000804ff0075a7 */ /* 0x000ea40008001105 */
[----:B--2---:R-:W-:Y:S05]  /*3fe0*/  @P0 BRA `(.L_x_82) ;  /* 0x0000000000080947 */ /* 0x004fea0003800000 */
[----:B------:R-:W2:Y:S02]  /*3ff0*/  SYNCS.PHASECHK.TRANS64.TRYWAIT P0, [UR5+0x8], R4 ;  /* 0x00000804ff0075a7 */ /* 0x000ea40008001105 */
[----:B--2---:R-:W-:Y:S05]  /*4000*/  @!P0 BRA `(.L_x_83) ;  /* 0x0000004c002c8947 */ /* 0x004fea0003800000 */
.L_x_82:
[----:B------:R-:W3:Y:S01]  /*4010*/  LDS R6, [UR6+0x210] ;  /* 0x00021006ff067984 */ /* 0x000ee20008000800 */
[----:B--2---:R-:W-:Y:S02]  /*4020*/  HFMA2 R0, -RZ, RZ, 0, 5.9604644775390625e-08 ;  /* 0x00000001ff007431 */ /* 0x004fe400000001ff */
[----:B------:R-:W-:Y:S01]  /*4030*/  IMAD.MOV.U32 R4, RZ, RZ, 0xffff ;  /* 0x0000ffffff047424 */ /* 0x000fe200078e00ff */
[----:B------:R-:W-:Y:S01]  /*4040*/  UPRMT UR4, UR34, 0x654, UR7 ;  /* 0x0000065422047896 */ /* 0x000fe20008000007 */
[----:B---3--:R-:W-:-:S03]  /*4050*/  IMAD.SHL.U32 R5, R6, 0x20, RZ ;  /* 0x0000002006057824 */ /* 0x008fc600078e00ff */
[-C--:B------:R-:W-:Y:S02]  /*4060*/  SHF.L.U32 R4, R4, R6.reuse, RZ ;  /* 0x0000000604047219 */ /* 0x080fe400000006ff */
[----:B------:R-:W-:Y:S01]  /*4070*/  SHF.L.U32 R6, R0, R6, RZ ;  /* 0x0000000600067219 */ /* 0x000fe200000006ff */
[----:B------:R3:W-:Y:S04]  /*4080*/  STS [UR6+0x210], R5 ;  /* 0x00021005ff007988 */ /* 0x0007e80008000806 */
[----:B------:R3:W-:Y:S04]  /*4090*/  ATOMS.OR RZ, [UR5+0x14], R4 ;  /* 0x00001404ffff798c */ /* 0x0007e8000b000005 */
[----:B------:R3:W-:Y:S01]  /*40a0*/  ATOMS.OR RZ, [UR5+0x18], R6 ;  /* 0x00001806ffff798c */ /* 0x0007e2000b000005 */
[----:B------:R-:W-:Y:S03]  /*40b0*/  SYNCS.ARRIVE.TRANS64.RED.A1T0 RZ, [UR4], RZ ;  /* 0x000000ffffff79a7 */ /* 0x000fe60008100404 */
[----:B------:R3:W-:Y:S01]  /*40c0*/  ATOMS.XOR RZ, [UR5+0x10], R0 ;  /* 0x00001000ffff798c */ /* 0x0007e2000b800005 */
[----:B------:R-:W-:Y:S05]  /*40d0*/  BRA `(.L_x_80) ;  /* 0x0000000000107947 */ /* 0x000fea0003800000 */
.L_x_73:
[----:B------:R-:W-:Y:S02]  /*40e0*/  MOV R0, 0xffffffff ;  /* 0xffffffff00007802 */ /* 0x000fe40000000f00 */
[----:B------:R-:W-:-:S03]  /*40f0*/  MOV R4, 0x4120 ;  /* 0x0000412000047802 */ /* 0x000fc60000000f00 */
[----:B------:R2:W-:Y:S04]  /*4100*/  STS [UR6+0x210], R0 ;  /* 0x00021000ff007988 */ /* 0x0005e80008000806 */
[----:B-12--5:R-:W-:Y:S05]  /*4110*/  CALL.REL.NOINC `($__internal_1_$__cuda_sm10x_tcgen05_guardrail_trap_phase_invalid_during_alloc) ;  /* 0x0000005000347944 */ /* 0x026fea0003c00000 */
.L_x_80:
[----:B------:R-:W-:Y:S05]  /*4120*/  WARPSYNC.ALL ;  /* 0x0000000000007948 */ /* 0x000fea0003800000 */
[----:B------:R-:W4:Y:S01]  /*4130*/  S2UR UR4, SR_CgaCtaId ;  /* 0x00000000000479c3 */ /* 0x000f220000008800 */
[----:B------:R-:W-:Y:S01]  /*4140*/  UMOV UR17, 0x400 ;  /* 0x0000040000117882 */ /* 0x000fe20000000000 */
[----:B------:R-:W-:-:S06]  /*4150*/  NOP ;  /* 0x0000000000007918 */ /* 0x000fcc0000000000 */
[----:B------:R-:W-:Y:S06]  /*4160*/  BAR.ARV 0x6, 0xa0 ;  /* 0x0182800000007b1d */ /* 0x000fec0000002000 */
[----:B------:R-:W1:Y:S01]  /*4170*/  LDCU UR6, c[0x0][0x38c] ;  /* 0x00007180ff0677ac */ /* 0x000e620008000800 */
[----:B------:R-:W-:Y:S01]  /*4180*/  LOP3.LUT R3, R3, 0xffff, RZ, 0xc0, !PT ;  /* 0x0000ffff03037812 */ /* 0x000fe200078ec0ff */
[----:B--2---:R-:W-:Y:S01]  /*4190*/  IMAD.MOV.U32 R9, RZ, RZ, 0x1 ;  /* 0x00000001ff097424 */ /* 0x004fe200078e00ff */
[----:B------:R-:W-:Y:S01]  /*41a0*/  LOP3.LUT R2, R2, 0xffff, RZ, 0xc0, !PT ;  /* 0x0000ffff02027812 */ /* 0x000fe200078ec0ff */
[----:B------:R-:W-:Y:S01]  /*41b0*/  IMAD.MOV.U32 R8, RZ, RZ, RZ ;  /* 0x000000ffff087224 */ /* 0x000fe200078e00ff */
[----:B------:R-:W-:Y:S01]  /*41c0*/  R2UR UR20, R3 ;  /* 0x00000000031472ca */ /* 0x000fe200000e0000 */
[----:B------:R-:W-:Y:S01]  /*41d0*/  UMOV UR24, URZ ;  /* 0x000000ff00187c82 */ /* 0x000fe20008000000 */
[----:B------:R-:W-:-:S02]  /*41e0*/  R2UR UR30, R2 ;  /* 0x00000000021e72ca */ /* 0x000fc400000e0000 */
[----:B------:R-:W-:Y:S01]  /*41f0*/  CS2R R2, SRZ ;  /* 0x0000000000027805 */ /* 0x000fe2000001ff00 */
[----:B------:R-:W-:Y:S01]  /*4200*/  UMOV UR15, URZ ;  /* 0x000000ff000f7c82 */ /* 0x000fe20008000000 */
[----:B----4-:R-:W-:Y:S01]  /*4210*/  ULEA UR17, UR4, UR17, 0x18 ;  /* 0x0000001104117291 */ /* 0x010fe2000f8ec0ff */
[----:B------:R-:W-:Y:S01]  /*4220*/  UMOV UR14, URZ ;  /* 0x000000ff000e7c82 */ /* 0x000fe20008000000 */
[----:B------:R-:W-:Y:S02]  /*4230*/  UISETP.NE.AND UP3, UPT, UR33, URZ, UPT ;  /* 0x000000ff2100728c */ /* 0x000fe4000bf65270 */
[----:B------:R-:W-:Y:S02]  /*4240*/  UIADD3 UR5, UPT, UPT, UR17, 0x4600, URZ ;  /* 0x0000460011057890 */ /* 0x000fe4000fffe0ff */
[----:B------:R-:W-:-:S03]  /*4250*/  UIADD3 UR4, UPT, UPT, UR17, 0x2c600, URZ ;  /* 0x0002c60011047890 */ /* 0x000fc6000fffe0ff */
[----:B---3--:R-:W2:Y:S01]  /*4260*/  LDS R0, [UR17+0x210] ;  /* 0x00021011ff007984 */ /* 0x008ea20008000800 */
[----:B-1----:R-:W-:Y:S02]  /*4270*/  UIADD3 UR6, UPT, UPT, UR6, 0x3f, URZ ;  /* 0x0000003f06067890 */ /* 0x002fe4000fffe0ff */
[----:B------:R-:W-:Y:S02]  /*4280*/  USHF.R.U32.HI UR5, URZ, 0x4, UR5 ;  /* 0x00000004ff057899 */ /* 0x000fe40008011605 */
[----:B------:R-:W-:Y:S02]  /*4290*/  USHF.R.S32.HI UR25, URZ, 0x1f, UR6 ;  /* 0x0000001fff197899 */ /* 0x000fe40008011406 */
[----:B------:R-:W-:Y:S02]  /*42a0*/  USHF.R.U32.HI UR4, URZ, 0x4, UR4 ;  /* 0x00000004ff047899 */ /* 0x000fe40008011604 */
[----:B------:R-:W-:Y:S02]  /*42b0*/  ULEA.HI UR25, UR25, UR6, URZ, 0x6 ;  /* 0x0000000619197291 */ /* 0x000fe4000f8f30ff */
[----:B------:R-:W-:-:S02]  /*42c0*/  ULOP3.LUT UR5, UR5, 0x3fff, URZ, 0xc0, !UPT ;  /* 0x00003fff05057892 */ /* 0x000fc4000f8ec0ff */
[----:B------:R-:W-:Y:S02]  /*42d0*/  USHF.R.S32.HI UR25, URZ, 0x6, UR25 ;  /* 0x00000006ff197899 */ /* 0x000fe40008011419 */
[----:B------:R-:W-:Y:S02]  /*42e0*/  ULOP3.LUT UR22, UR4, 0x3fff, URZ, 0xc0, !UPT ;  /* 0x00003fff04167892 */ /* 0x000fe4000f8ec0ff */
[----:B------:R-:W-:Y:S02]  /*42f0*/  UISETP.LT.AND UP0, UPT, UR25, 0x1, UPT ;  /* 0x000000011900788c */ /* 0x000fe4000bf01270 */
[----:B------:R-:W-:Y:S02]  /*4300*/  ULOP3.LUT UR21, UR5, 0x10000, URZ, 0xfc, !UPT ;  /* 0x0001000005157892 */ /* 0x000fe4000f8efcff */
[----:B------:R-:W-:Y:S02]  /*4310*/  ULOP3.LUT UR22, UR22, 0x10000, URZ, 0xfc, !UPT ;  /* 0x0001000016167892 */ /* 0x000fe4000f8efcff */
[----:B------:R-:W-:Y:S01]  /*4320*/  USEL UR31, UR25, 0x1, !UP0 ;  /* 0x00000001191f7887 */ /* 0x000fe2000c000000 */
[----:B------:R-:W-:Y:S01]  /*4330*/  UMOV UR28, 0x0 ;  /* 0x00000000001c7882 */ /* 0x000fe20000000000 */
[----:B------:R-:W-:Y:S01]  /*4340*/  UMOV UR29, 0x10100010 ;  /* 0x10100010001d7882 */ /* 0x000fe20000000000 */
[----:B------:R-:W-:Y:S01]  /*4350*/  UMOV UR26, 0x0 ;  /* 0x00000000001a7882 */ /* 0x000fe20000000000 */
[----:B------:R-:W-:Y:S01]  /*4360*/  UMOV UR27, 0x10100010 ;  /* 0x10100010001b7882 */ /* 0x000fe20000000000 */
[----:B--2---:R-:W-:-:S15]  /*4370*/  R2UR UR32, R0 ;  /* 0x00000000002072ca */ /* 0x004fde00000e0000 */
.L_x_91:
[C---:B------:R-:W-:Y:S02]  /*4380*/  LEA R0, R8.reuse, UR17, 0x3 ;  /* 0x0000001108007c11 */ /* 0x040fe4000f8e18ff */
[----:B------:R-:W-:Y:S02]  /*4390*/  SHF.L.U32 R4, R3, 0x1f, RZ ;  /* 0x0000001f03047819 */ /* 0x000fe400000006ff */
[----:B------:R-:W-:Y:S02]  /*43a0*/  LEA R5, R8, UR17, 0x4 ;  /* 0x0000001108057c11 */ /* 0x000fe4000f8e20ff */
[----:B------:R-:W1:Y:S02]  /*43b0*/  SYNCS.PHASECHK.TRANS64.TRYWAIT P0, [R0+URZ+0x160], R4 ;  /* 0x00016004000075a7 */ /* 0x000e6400080011ff */
[----:B-1-3--:R-:W-:Y:S05]  /*43c0*/  @!P0 BRA `(.L_x_84) ;  /* 0x0000004800548947 */ /* 0x00afea0003800000 */
.L_x_180:
[----:B-1----:R-:W1:Y:S01]  /*43d0*/  LDS.128 R4, [R5+0x1f0] ;  /* 0x0001f00005047984 */ /* 0x002e620000000c00 */
[----:B------:R-:W-:Y:S02]  /*43e0*/  VIADD R0, R0, 0x170 ;  /* 0x0000017000007836 */ /* 0x000fe40000000000 */
[----:B------:R-:W-:Y:S01]  /*43f0*/  VIADD R8, R8, 0x1 ;  /* 0x0000000108087836 */ /* 0x000fe20000000000 */
[----:B------:R-:W-:Y:S01]  /*4400*/  @!PT LDS RZ, [RZ] ;  /* 0x00000000fffff984 */ /* 0x000fe20000000800 */
[----:B------:R-:W-:Y:S01]  /*4410*/  @!PT LDS RZ, [RZ] ;  /* 0x00000000fffff984 */ /* 0x000fe20000000800 */
[----:B------:R-:W-:Y:S01]  /*4420*/  @!PT LDS RZ, [RZ] ;  /* 0x00000000fffff984 */ /* 0x000fe20000000800 */
[----:B------:R-:W-:Y:S01]  /*4430*/  @!PT LDS RZ, [RZ] ;  /* 0x00000000fffff984 */ /* 0x000fe20000000800 */
[----:B------:R2:W-:Y:S06]  /*4440*/  MEMBAR.ALL.CTA ;  /* 0x0000000000007992 */ /* 0x0005ec0000008000 */
[----:B--2---:R-:W2:Y:S01]  /*4450*/  FENCE.VIEW.ASYNC.S ;  /* 0x00000000000073c6 */ /* 0x004ea20000000000 */
[----:B------:R-:W-:-:S04]  /*4460*/  PRMT R0, RZ, 0x654, R0 ;  /* 0x00000654ff007816 */ /* 0x000fc80000000000 */
[----:B--2---:R2:W-:Y:S01]  /*4470*/  SYNCS.ARRIVE.TRANS64.RED.A1T0 RZ, [R0+URZ], RZ ;  /* 0x000000ff00ff79a7 */ /* 0x0045e200081004ff */
[----:B-1----:R-:W-:Y:S01]  /*4480*/  LOP3.LUT P1, RZ, R6, 0x1, RZ, 0xc0, !PT ;  /* 0x0000000106ff7812 */ /* 0x002fe2000782c0ff */
[----:B--2---:R-:W-:-:S12]  /*4490*/  BRA.U UP3, `(.L_x_85) ;  /* 0x0000000103e07547 */ /* 0x004fd8000b800000 */
[----:B------:R-:W1:Y:S01]  /*44a0*/  LDCU UR4, c[0x0][0x38c] ;  /* 0x00007180ff0477ac */ /* 0x000e620008000800 */
[----:B------:R-:W-:Y:S02]  /*44b0*/  PLOP3.LUT P2, PT, PT, PT, PT, 0x80, 0x8 ;  /* 0x000000000008781c */ /* 0x000fe40003f4f070 */
[----:B------:R-:W-:Y:S01]  /*44c0*/  SHF.L.U32 R4, R9, 0x1f, RZ ;  /* 0x0000001f09047819 */ /* 0x000fe200000006ff */
[----:B------:R-:W-:Y:S02]  /*44d0*/  ULEA UR23, UR24, UR17, 0x3 ;  /* 0x0000001118177291 */ /* 0x000fe4000f8e18ff */
[----:B------:R-:W-:Y:S02]  /*44e0*/  ULEA UR18, UR24, UR32, 0x6 ;  /* 0x0000002018127291 */ /* 0x000fe4000f8e30ff */
[----:B-1----:R-:W-:-:S06]  /*44f0*/  UISETP.GE.AND UP0, UPT, UR4, 0x1, UPT ;  /* 0x000000010400788c */ /* 0x002fcc000bf06270 */
[----:B------:R-:W-:-:S05]  /*4500*/  PLOP3.LUT P0, PT, PT, PT, UP0, 0x80, 0x8 ;  /* 0x000000000008781c */ /* 0x000fca0003f0f008 */
[----:B------:R-:W-:-:S08]  /*4510*/  @UP0 ULEA UR4, UR15, UR17, 0x3 ;  /* 0x000000110f040291 */ /* 0x000fd0000f8e18ff */
[----:B------:R-:W-:-:S04]  /*4520*/  @P0 SHF.L.U32 R0, R2, 0x1f, RZ ;  /* 0x0000001f02000819 */ /* 0x000fc800000006ff */
[----:B------:R1:W2:Y:S01]  /*4530*/  @P0 SYNCS.PHASECHK.TRANS64.TRYWAIT P2, [UR4], R0 ;  /* 0x00000000ff0005a7 */ /* 0x0002a20008041104 */
[----:B------:R-:W3:Y:S02]  /*4540*/  SYNCS.PHASECHK.TRANS64.TRYWAIT P0, [UR23+0x1a0], R4 ;  /* 0x0001a004ff0075a7 */ /* 0x000ee40008001117 */
[----:B-123--:R-:W-:Y:S05]  /*4550*/  @!P0 BRA `(.L_x_86) ;  /* 0x0000004800048947 */ /* 0x00efea0003800000 */
.L_x_182:
[----:B------:R-:W-:Y:S01]  /*4560*/  UMOV UR19, UR14 ;  /* 0x0000000e00137c82 */ /* 0x000fe20008000000 */
[----:B------:R-:W-:Y:S05]  /*4570*/  BRA.U !UP0, `(.L_x_87) ;  /* 0x0000000108987547 */ /* 0x000fea000b800000 */
[----:B------:R-:W-:Y:S02]  /*4580*/  UIADD3 UR19, UPT, UPT, UR31, UR14, URZ ;  /* 0x0000000e1f137290 */ /* 0x000fe4000fffe0ff */
[----:B------:R-:W-:Y:S01]  /*4590*/  UPLOP3.LUT UP2, UPT, UPT, UPT, UPT, 0x40, 0x4 ;  /* 0x000000000004789c */ /* 0x000fe20003f4e870 */
[----:B------:R-:W-:Y:S01]  /*45a0*/  UMOV UR16, UR25 ;  /* 0x0000001900107c82 */ /* 0x000fe20008000000 */
[----:B------:R-:W-:-:S09]  /*45b0*/  UMOV UR6, UR15 ;  /* 0x0000000f00067c82 */ /* 0x000fd20008000000 */
.L_x_90:
[----:B--2---:R-:W-:Y:S01]  /*45c0*/  ULEA UR5, UR6, UR17, 0x3 ;  /* 0x0000001106057291 */ /* 0x004fe2000f8e18ff */
[----:B---3--:R-:W-:Y:S11]  /*45d0*/  @P2 BRA `(.L_x_88) ;  /* 0x00000000000c2947 */ /* 0x008ff60003800000 */
[----:B-1----:R-:W-:Y:S04]  /*45e0*/  SHF.L.U32 R4, R2, 0x1f, RZ ;  /* 0x0000001f02047819 */ /* 0x002fe800000006ff */
[----:B------:R-:W1:Y:S02]  /*45f0*/  SYNCS.PHASECHK.TRANS64.TRYWAIT P0, [UR5], R4 ;  /* 0x00000004ff0075a7 */ /* 0x000e640008001105 */
[----:B-1----:R-:W-:Y:S05]  /*4600*/  @!P0 BRA `(.L_x_89) ;  /* 0x0000004400f08947 */ /* 0x002fea0003800000 */
.L_x_88:
[----:B------:R-:W-:Y:S01]  /*4610*/  UISETP.NE.AND UP0, UPT, UR16, 0x1, UPT ;  /* 0x000000011000788c */ /* 0x000fe2000bf05270 */
[----:B------:R-:W-:Y:S01]  /*4620*/  PLOP3.LUT P2, PT, PT, PT, PT, 0x80, 0x8 ;  /* 0x000000000008781c */ /* 0x000fe20003f4f070 */
[----:B------:R-:W-:Y:S02]  /*4630*/  UIADD3 UR4, UPT, UPT, UR6, 0x1, URZ ;  /* 0x0000000106047890 */ /* 0x000fe4000fffe0ff */
[----:B------:R-:W-:Y:S02]  /*4640*/  ULEA UR12, UR6, UR22, 0x7 ;  /* 0x00000016060c7291 */ /* 0x000fe4000f8e38ff */
[----:B------:R-:W-:Y:S01]  /*4650*/  UISETP.NE.AND UP1, UPT, UR4, 0x14, UPT ;  /* 0x000000140400788c */ /* 0x000fe2000bf25270 */
[----:B------:R-:W-:Y:S01]  /*4660*/  PLOP3.LUT P0, PT, PT, PT, UP0, 0x80, 0x8 ;  /* 0x000000000008781c */ /* 0x000fe20003f0f008 */
[----:B------:R-:W-:Y:S02]  /*4670*/  UIADD3 UR10, UPT, UPT, UR12, 0x2, URZ ;  /* 0x000000020c0a7890 */ /* 0x000fe4000fffe0ff */
[----:B------:R-:W-:Y:S02]  /*4680*/  USEL UR7, URZ, 0x1, UP1 ;  /* 0x00000001ff077887 */ /* 0x000fe40008800000 */
[----:B------:R-:W-:Y:S02]  /*4690*/  USEL UR15, UR4, URZ, UP1 ;  /* 0x000000ff040f7287 */ /* 0x000fe40008800000 */
[----:B------:R-:W-:Y:S02]  /*46a0*/  UIADD3 UR14, UPT, UPT, UR14, 0x1, URZ ;  /* 0x000000010e0e7890 */ /* 0x000fe4000fffe0ff */
[----:B------:R-:W-:Y:S01]  /*46b0*/  @UP0 ULEA UR4, UR15, UR17, 0x3 ;  /* 0x000000110f040291 */ /* 0x000fe2000f8e18ff */
[----:B------:R-:W-:Y:S01]  /*46c0*/  LOP3.LUT R2, R2, UR7, RZ, 0x3c, !PT ;  /* 0x0000000702027c12 */ /* 0x000fe2000f8e3cff */
[----:B------:R-:W-:Y:S01]  /*46d0*/  UIADD3 UR7, UPT, UPT, UR5, 0xa0, URZ ;  /* 0x000000a005077890 */ /* 0x000fe2000fffe0ff */
[----:B------:R-:W-:Y:S02]  /*46e0*/  UMOV UR13, 0x80004020 ;  /* 0x80004020000d7882 */ /* 0x000fe40000000000 */
[----:B-1----:R-:W-:Y:S01]  /*46f0*/  @P0 SHF.L.U32 R0, R2, 0x1f, RZ ;  /* 0x0000001f02000819 */ /* 0x002fe200000006ff */
[----:B------:R-:W-:Y:S01]  /*4700*/  UMOV UR5, 0x80004020 ;  /* 0x8000402000057882 */ /* 0x000fe20000000000 */
[----:B------:R-:W-:Y:S01]  /*4710*/  UMOV UR11, 0x80004020 ;  /* 0x80004020000b7882 */ /* 0x000fe20000000000 */
[----:B------:R-:W-:Y:S01]  /*4720*/  UMOV UR9, 0x80004020 ;  /* 0x8000402000097882 */ /* 0x000fe20000000000 */
[----:B------:R2:W3:Y:S01]  /*4730*/  @P0 SYNCS.PHASECHK.TRANS64.TRYWAIT P2, [UR4], R0 ;  /* 0x00000000ff0005a7 */ /* 0x0004e20008041104 */
[----:B------:R-:W-:Y:S02]  /*4740*/  ULEA UR4, UR6, UR21, 0x9 ;  /* 0x0000001506047291 */ /* 0x000fe4000f8e48ff */
[----:B------:R-:W-:Y:S02]  /*4750*/  UISETP.NE.AND UP0, UPT, UR14, UR19, UPT ;  /* 0x000000130e00728c */ /* 0x000fe4000bf05270 */
[----:B------:R-:W-:Y:S02]  /*4760*/  UIADD3 UR8, UPT, UPT, UR4, 0x2, URZ ;  /* 0x0000000204087890 */ /* 0x000fe4000fffe0ff */
[----:B------:R-:W-:Y:S01]  /*4770*/  UIADD3 UR16, UPT, UPT, UR16, -0x1, URZ ;  /* 0xffffffff10107890 */ /* 0x000fe2000fffe0ff */
[----:B------:R-:W-:Y:S02]  /*4780*/  UMOV UR6, UR15 ;  /* 0x0000000f00067c82 */ /* 0x000fe40008000000 */
[----:B------:R2:W-:Y:S01]  /*4790*/  UTCQMMA.2CTA gdesc[UR4], gdesc[UR12], tmem[UR18], tmem[UR28], idesc[UR29], UP2 ;  /* 0x00ff1c0c040075ea */ /* 0x0005e20009200312 */
[----:B------:R-:W-:Y:S03]  /*47a0*/  UPLOP3.LUT UP2, UPT, UPT, UPT, UPT, 0x80, 0x8 ;  /* 0x000000000008789c */ /* 0x000fe60003f4f070 */
[----:B------:R2:W-:Y:S01]  /*47b0*/  UTCQMMA.2CTA gdesc[UR8], gdesc[UR10], tmem[UR18], tmem[UR26], idesc[UR27], UPT ;  /* 0x00ff1a0a080075ea */ /* 0x0005e2000ba00312 */
[----:B------:R2:W-:Y:S01]  /*47c0*/  UTCBAR.2CTA.MULTICAST [UR7], URZ, UR20 ;  /* 0x000000ff070073e9 */ /* 0x0005e20008200814 */
[----:B------:R-:W-:Y:S06]  /*47d0*/  BRA.U UP0, `(.L_x_90) ;  /* 0xfffffffd00787547 */ /* 0x000fec000b83ffff */
.L_x_87:
[----:B--2---:R-:W-:Y:S01]  /*47e0*/  UIADD3 UR4, UPT, UPT, UR23, 0x180, URZ ;  /* 0x0000018017047890 */ /* 0x004fe2000fffe0ff */
[----:B------:R-:W-:-:S08]  /*47f0*/  UMOV UR14, UR19 ;  /* 0x00000013000e7c82 */ /* 0x000fd00008000000 */
[----:B------:R2:W-:Y:S01]  /*4800*/  UTCBAR.2CTA.MULTICAST [UR4], URZ, UR30 ;  /* 0x000000ff040073e9 */ /* 0x0005e2000820081e */
[----:B------:R-:W-:Y:S02]  /*4810*/  NOP ;  /* 0x0000000000007918 */ /* 0x000fe40000000000 */
.L_x_85:
[----:B--2---:R-:W-:Y:S01]  /*4820*/  UIADD3 UR4, UPT, UPT, UR24, 0x1, URZ ;  /* 0x0000000118047890 */ /* 0x004fe2000fffe0ff */
[----:B------:R-:W-:-:S03]  /*4830*/  ISETP.NE.AND P0, PT, R8, 0x2, PT ;  /* 0x000000020800780c */ /* 0x000fc60003f05270 */
[----:B------:R-:W-:Y:S01]  /*4840*/  UISETP.NE.AND UP0, UPT, UR4, 0x4, UPT ;  /* 0x000000040400788c */ /* 0x000fe2000bf05270 */
[----:B-1----:R-:W-:Y:S02]  /*4850*/  SEL R0, RZ, 0x1, P0 ;  /* 0x00000001ff007807 */ /* 0x002fe40000000000 */
[----:B------:R-:W-:Y:S01]  /*4860*/  SEL R8, R8, RZ, P0 ;  /* 0x000000ff08087207 */ /* 0x000fe20000000000 */
[----:B------:R-:W-:Y:S01]  /*4870*/  USEL UR5, URZ, 0x1, UP0 ;  /* 0x00000001ff057887 */ /* 0x000fe20008000000 */
[----:B------:R-:W-:Y:S01]  /*4880*/  LOP3.LUT R3, R3, R0, RZ, 0x3c, !PT ;  /* 0x0000000003037212 */ /* 0x000fe200078e3cff */
[----:B------:R-:W-:-:S04]  /*4890*/  USEL UR24, UR4, URZ, UP0 ;  /* 0x000000ff04187287 */ /* 0x000fc80008000000 */
[----:B------:R-:W-:Y:S01]  /*48a0*/  LOP3.LUT R9, R9, UR5, RZ, 0x3c, !PT ;  /* 0x0000000509097c12 */ /* 0x000fe2000f8e3cff */
[----:B------:R-:W-:Y:S07]  /*48b0*/  @P1 BRA `(.L_x_91) ;  /* 0xfffffff800b01947 */ /* 0x000fee000383ffff */
[----:B------:R-:W1:Y:S01]  /*48c0*/  S2UR UR8, SR_CgaCtaId ;  /* 0x00000000000879c3 */ /* 0x000e620000008800 */
[----:B------:R-:W-:Y:S01]  /*48d0*/  ELECT P0, URZ, PT ;  /* 0x0000000000ff782f */ /* 0x000fe20003800000 */
[----:B------:R-:W-:Y:S01]  /*48e0*/  HFMA2 R0, -RZ, RZ, 0, 5.9604644775390625e-08 ;  /* 0x00000001ff007431 */ /* 0x000fe200000001ff */
[----:B------:R-:W-:-:S05]  /*48f0*/  UMOV UR4, 0x40 ;  /* 0x0000004000047882 */ /* 0x000fca0000000000 */
[----:B------:R-:W-:Y:S01]  /*4900*/  UVIRTCOUNT.DEALLOC.SMPOOL 0x80 ;  /* 0x000000800000784c */ /* 0x000fe20000000000 */
[----:B------:R-:W-:Y:S02]  /*4910*/  UISETP.NE.AND UP1, UPT, UR33, URZ, UPT ;  /* 0x000000ff2100728c */ /* 0x000fe4000bf25270 */
[----:B-1----:R-:W-:-:S09]  /*4920*/  ULEA UR8, UR8, UR4, 0x18 ;  /* 0x0000000408087291 */ /* 0x002fd2000f8ec0ff */
[----:B------:R1:W-:Y:S01]  /*4930*/  @P0 STS.U8 [UR8+0x1c], R0 ;  /* 0x00001c00ff000988 */ /* 0x0003e20008000008 */
[----:B------:R-:W-:Y:S05]  /*4940*/  BRA.U UP1, `(.L_x_92) ;  /* 0x0000000101a07547 */ /* 0x000fea000b800000 */
[----:B------:R-:W-:Y:S01]  /*4950*/  UIADD3 UR7, UPT, UPT, UR17, 0x1a0, URZ ;  /* 0x000001a011077890 */ /* 0x000fe2000fffe0ff */
[----:B------:R-:W-:-:S03]  /*4960*/  SHF.L.U32 R2, R9, 0x1f, RZ ;  /* 0x0000001f09027819 */ /* 0x000fc600000006ff */
[----:B------:R-:W-:-:S09]  /*4970*/  ULEA UR4, UR24, UR7, 0x3 ;  /* 0x0000000718047291 */ /* 0x000fd2000f8e18ff */
[----:B------:R-:W2:Y:S02]  /*4980*/  SYNCS.PHASECHK.TRANS64.TRYWAIT P0, [UR4], R2 ;  /* 0x00000002ff0075a7 */ /* 0x000ea40008001104 */
[----:B--2---:R-:W-:Y:S05]  /*4990*/  @!P0 BRA `(.L_x_93) ;  /* 0x0000004400248947 */ /* 0x004fea0003800000 */
.L_x_185:
        /* <DEDUP_REMOVED lines=9> */
.L_x_187:
        /* <DEDUP_REMOVED lines=9> */
.L_x_189:
[----:B------:R-:W-:-:S04]  /*4ac0*/  UIADD3 UR4, UPT, UPT, UR4, 0x1, URZ ;  /* 0x0000000104047890 */ /* 0x000fc8000fffe0ff */
[----:B------:R-:W-:-:S04]  /*4ad0*/  UISETP.NE.AND UP0, UPT, UR4, 0x4, UPT ;  /* 0x000000040400788c */ /* 0x000fc8000bf05270 */
[----:B------:R-:W-:Y:S02]  /*4ae0*/  USEL UR5, URZ, 0x1, UP0 ;  /* 0x00000001ff057887 */ /* 0x000fe40008000000 */
[----:B------:R-:W-:-:S04]  /*4af0*/  USEL UR4, UR4, URZ, UP0 ;  /* 0x000000ff04047287 */ /* 0x000fc80008000000 */
[----:B------:R-:W-:Y:S01]  /*4b00*/  ULEA UR4, UR4, UR7, 0x3 ;  /* 0x0000000704047291 */ /* 0x000fe2000f8e18ff */
[----:B------:R-:W-:-:S04]  /*4b10*/  LOP3.LUT R2, R2, UR5, RZ, 0x3c, !PT ;  /* 0x0000000502027c12 */ /* 0x000fc8000f8e3cff */
[----:B------:R-:W-:Y:S01]  /*4b20*/  SHF.L.U32 R2, R2, 0x1f, RZ ;  /* 0x0000001f02027819 */ /* 0x000fe200000006ff */
[----:B-1----:R-:W-:-:S04]  /*4b30*/  IMAD.U32 R0, RZ, RZ, UR4 ;  /* 0x00000004ff007e24 */ /* 0x002fc8000f8e00ff */
[----:B------:R1:W2:Y:S03]  /*4b40*/  SYNCS.PHASECHK.TRANS64.TRYWAIT P0, [R0+URZ], R2 ;  /* 0x00000002000075a7 */ /* 0x0002a600080011ff */
[----:B--2---:R-:W-:Y:S05]  /*4b50*/  @!P0 NANOSLEEP.SYNCS 0x989680 ;  /* 0x009896800000895d */ /* 0x004fea0003900000 */
[----:B------:R-:W2:Y:S02]  /*4b60*/  @!P0 SYNCS.PHASECHK.TRANS64 P0, [R0+URZ], R2 ;  /* 0x00000002000085a7 */ /* 0x000ea400080010ff */
[----:B--2---:R-:W-:Y:S05]  /*4b70*/  @P0 BRA `(.L_x_96) ;  /* 0x0000000000200947 */ /* 0x004fea0003800000 */
.L_x_97:
[----:B--2---:R2:W4:Y:S02]  /*4b80*/  SYNCS.PHASECHK.TRANS64.TRYWAIT P0, [R0+URZ], R2 ;  /* 0x00000002000075a7 */ /* 0x00452400080011ff */
[----:B----4-:R-:W-:Y:S05]  /*4b90*/  @!P0 NANOSLEEP.SYNCS 0x989680 ;  /* 0x009896800000895d */ /* 0x010fea0003900000 */
[----:B------:R-:W4:Y:S02]  /*4ba0*/  @!P0 SYNCS.PHASECHK.TRANS64 P0, [R0+URZ], R2 ;  /* 0x00000002000085a7 */ /* 0x000f2400080010ff */
[----:B----4-:R-:W-:Y:S05]  /*4bb0*/  @!P0 BRA `(.L_x_97) ;  /* 0xfffffffc00f08947 */ /* 0x010fea000383ffff */
[----:B------:R-:W-:Y:S05]  /*4bc0*/  BRA `(.L_x_96) ;  /* 0x00000000000c7947 */ /* 0x000fea0003800000 */
.L_x_92:
[----:B------:R-:W-:-:S04]  /*4bd0*/  UIADD3 UR4, UPT, UPT, UR17, 0x1e0, URZ ;  /* 0x000001e011047890 */ /* 0x000fc8000fffe0ff */
[----:B------:R-:W-:-:S09]  /*4be0*/  UPRMT UR4, UR34, 0x654, UR4 ;  /* 0x0000065422047896 */ /* 0x000fd20008000004 */
[----:B------:R-:W-:Y:S03]  /*4bf0*/  SYNCS.ARRIVE.TRANS64.RED.A1T0 RZ, [UR4], RZ ;  /* 0x000000ffffff79a7 */ /* 0x000fe60008100404 */
.L_x_96:
[----:B-12---:R-:W-:Y:S01]  /*4c00*/  SHF.L.U32 R2, RZ, 0x1f, RZ ;  /* 0x0000001fff027819 */ /* 0x006fe200000006ff */
[----:B------:R-:W-:Y:S01]  /*4c10*/  UIADD3 UR4, UPT, UPT, UR17, 0x1e0, URZ ;  /* 0x000001e011047890 */ /* 0x000fe2000fffe0ff */
[----:B------:R-:W-:Y:S02]  /*4c20*/  PLOP3.LUT P0, PT, PT, PT, UP1, 0x80, 0x8 ;  /* 0x000000000008781c */ /* 0x000fe40003f0f018 */
[----:B------:R-:W1:Y:S02]  /*4c30*/  SYNCS.PHASECHK.TRANS64.TRYWAIT P1, [UR17+0x1e0], R2 ;  /* 0x0001e002ff0075a7 */ /* 0x000e640008021111 */
[----:B-1----:R-:W-:Y:S09]  /*4c40*/  @!P1 BRA `(.L_x_98) ;  /* 0x0000004000c09947 */ /* 0x002ff20003800000 */
.L_x_191:
[----:B------:R-:W-:Y:S01]  /*4c50*/  @!UP1 UPRMT UR4, UR34, 0x654, UR4 ;  /* 0x0000065422049896 */ /* 0x000fe20008000004 */
[----:B------:R-:W-:Y:S01]  /*4c60*/  UMOV UR5, 0xffff ;  /* 0x0000ffff00057882 */ /* 0x000fe20000000000 */
[----:B------:R-:W-:-:S07]  /*4c70*/  UMOV UR6, 0x1 ;  /* 0x0000000100067882 */ /* 0x000fce0000000000 */
[----:B------:R-:W-:Y:S01]  /*4c80*/  @!P0 SYNCS.ARRIVE.TRANS64.RED.A1T0 RZ, [UR4], RZ ;  /* 0x000000ffffff89a7 */ /* 0x000fe20008100404 */
[----:B------:R-:W-:Y:S01]  /*4c90*/  NOP ;  /* 0x0000000000007918 */ /* 0x000fe20000000000 */
[----:B-1----:R-:W1:Y:S01]  /*4ca0*/  LDS R0, [UR8+0x14] ;  /* 0x00001408ff007984 */ /* 0x002e620008000800 */
[----:B------:R-:W-:-:S04]  /*4cb0*/  ULOP3.LUT UR4, UR32, 0xffff, URZ, 0xc0, !UPT ;  /* 0x0000ffff20047892 */ /* 0x000fc8000f8ec0ff */
[----:B------:R-:W-:-:S04]  /*4cc0*/  USHF.R.U32.HI UR4, URZ, 0x5, UR4 ;  /* 0x00000005ff047899 */ /* 0x000fc80008011604 */
[----:B------:R-:W-:Y:S02]  /*4cd0*/  USHF.L.U32 UR5, UR5, UR4, URZ ;  /* 0x0000000405057299 */ /* 0x000fe400080006ff */
[----:B------:R-:W-:-:S04]  /*4ce0*/  USHF.L.U32 UR4, UR6, UR4, URZ ;  /* 0x0000000406047299 */ /* 0x000fc800080006ff */
[----:B-1----:R-:W-:-:S04]  /*4cf0*/  LOP3.LUT R0, R0, UR5, RZ, 0xc0, !PT ;  /* 0x0000000500007c12 */ /* 0x002fc8000f8ec0ff */
[----:B------:R-:W-:-:S13]  /*4d00*/  ISETP.NE.AND P0, PT, R0, UR5, PT ;  /* 0x0000000500007c0c */ /* 0x000fda000bf05270 */
[----:B------:R-:W-:Y:S05]  /*4d10*/  @P0 BRA `(.L_x_99) ;  /* 0x0000000000580947 */ /* 0x000fea0003800000 */
[----:B------:R-:W1:Y:S02]  /*4d20*/  LDS R0, [UR8+0x18] ;  /* 0x00001808ff007984 */ /* 0x000e640008000800 */
[----:B-1----:R-:W-:-:S04]  /*4d30*/  LOP3.LUT R0, R0, UR4, RZ, 0xc0, !PT ;  /* 0x0000000400007c12 */ /* 0x002fc8000f8ec0ff */
[----:B------:R-:W-:-:S13]  /*4d40*/  ISETP.NE.AND P0, PT, R0, UR4, PT ;  /* 0x0000000400007c0c */ /* 0x000fda000bf05270 */
[----:B------:R-:W-:Y:S05]  /*4d50*/  @P0 BRA `(.L_x_100) ;  /* 0x00000000003c0947 */ /* 0x000fea0003800000 */
[----:B------:R-:W1:Y:S01]  /*4d60*/  S2R R2, SR_LANEID ;  /* 0x0000000000027919 */ /* 0x000e620000000000 */
[----:B------:R-:W-:-:S06]  /*4d70*/  ULOP3.LUT UR5, URZ, UR5, URZ, 0x33, !UPT ;  /* 0x00000005ff057292 */ /* 0x000fcc000f8e33ff */
[----:B------:R-:W-:-:S04]  /*4d80*/  IMAD.U32 R0, RZ, RZ, UR5 ;  /* 0x00000005ff007e24 */ /* 0x000fc8000f8e00ff */
[----:B------:R2:W4:Y:S02]  /*4d90*/  REDUX UR7, R0 ;  /* 0x00000000000773c4 */ /* 0x0005240000000000 */
[----:B------:R1:W-:Y:S01]  /*4da0*/  UTCATOMSWS.AND URZ, UR5 ;  /* 0x0000000500ff79e3 */ /* 0x0003e20008000000 */
[----:B--2---:R-:W-:Y:S01]  /*4db0*/  LOP3.LUT R0, RZ, UR4, RZ, 0x33, !PT ;  /* 0x00000004ff007c12 */ /* 0x004fe2000f8e33ff */
[----:B------:R-:W-:Y:S02]  /*4dc0*/  VOTEU.ANY UR4, UPT, PT ;  /* 0x0000000000047886 */ /* 0x000fe400038e0100 */
[----:B------:R-:W-:Y:S02]  /*4dd0*/  UFLO.U32 UR4, UR4 ;  /* 0x00000004000472bd */ /* 0x000fe400080e0000 */
[----:B------:R-:W2:Y:S04]  /*4de0*/  REDUX UR6, R0 ;  /* 0x00000000000673c4 */ /* 0x000ea80000000000 */
[----:B-1----:R-:W-:-:S02]  /*4df0*/  ISETP.EQ.U32.AND P0, PT, R2, UR4, PT ;  /* 0x0000000402007c0c */ /* 0x002fc4000bf02070 */
[----:B----4-:R-:W-:-:S11]  /*4e00*/  MOV R2, UR7 ;  /* 0x0000000700027c02 */ /* 0x010fd60008000f00 */
[----:B------:R1:W-:Y:S01]  /*4e10*/  @P0 ATOMS.AND RZ, [UR8+0x14], R2 ;  /* 0x00001402ffff098c */ /* 0x0003e2000a800008 */
[----:B--2---:R-:W-:-:S05]  /*4e20*/  IMAD.U32 R0, RZ, RZ, UR6 ;  /* 0x00000006ff007e24 */ /* 0x004fca000f8e00ff */
[----:B------:R1:W-:Y:S01]  /*4e30*/  @P0 ATOMS.AND RZ, [UR8+0x18], R0 ;  /* 0x00001800ffff098c */ /* 0x0003e2000a800008 */
[----:B------:R-:W-:Y:S05]  /*4e40*/  BRA `(.L_x_101) ;  /* 0x0000000000147947 */ /* 0x000fea0003800000 */
.L_x_100:
[----:B------:R-:W-:Y:S02]  /*4e50*/  MOV R2, 0x4e70 ;  /* 0x00004e7000027802 */ /* 0x000fe40000000f00 */
[----:B---3-5:R-:W-:Y:S05]  /*4e60*/  CALL.REL.NOINC `($__internal_0_$__cuda_sm10x_tcgen05_guardrail_trap_col_being_dealloced_not_returned_by_alloc) ;  /* 0x0000004000d47944 */ /* 0x028fea0003c00000 */
[----:B------:R-:W-:Y:S05]  /*4e70*/  BRA `(.L_x_101) ;  /* 0x0000000000087947 */ /* 0x000fea0003800000 */
.L_x_99:
[----:B------:R-:W-:Y:S02]  /*4e80*/  MOV R2, 0x4ea0 ;  /* 0x00004ea000027802 */ /* 0x000fe40000000f00 */
[----:B---3-5:R-:W-:Y:S05]  /*4e90*/  CALL.REL.NOINC `($__internal_2_$__cuda_sm10x_tcgen05_guardrail_trap_unallocated_columns_being_dealloced) ;  /* 0x0000004000e07944 */ /* 0x028fea0003c00000 */
.L_x_101:
[----:B------:R-:W-:Y:S01]  /*4ea0*/  NOP ;  /* 0x0000000000007918 */ /* 0x000fe20000000000 */
[----:B------:R-:W-:Y:S05]  /*4eb0*/  EXIT ;  /* 0x000000000000794d */ /* 0x000fea0003800000 */
.L_x_72:
[----:B------:R-:W-:-:S09]  /*4ec0*/  UISETP.NE.OR UP0, UPT, UR13, 0x3, !UP4 ;  /* 0x000000030d00788c */ /* 0x000fd2000e705670 */
[----:B------:R-:W-:Y:S05]  /*4ed0*/  BRA.U UP0, `(.L_x_102) ;  /* 0x0000000d00347547 */ /* 0x000fea000b800000 */
[----:B------:R-:W2:Y:S01]  /*4ee0*/  LDCU.64 UR4, c[0x0][0x888] ;  /* 0x00011100ff0477ac */ /* 0x000ea20008000a00 */
[----:B------:R-:W3:Y:S01]  /*4ef0*/  S2UR UR10, SR_CgaCtaId ;  /* 0x00000000000a79c3 */ /* 0x000ee20000008800 */
[----:B------:R-:W-:Y:S02]  /*4f00*/  HFMA2 R9, -RZ, RZ, 0, 0 ;  /* 0x00000000ff097431 */ /* 0x000fe400000001ff */
[----:B------:R-:W-:Y:S01]  /*4f10*/  IMAD.MOV.U32 R11, RZ, RZ, 0x1 ;  /* 0x00000001ff0b7424 */ /* 0x000fe200078e00ff */
[----:B------:R-:W4:Y:S01]  /*4f20*/  LDCU UR33, c[0x0][0x370] ;  /* 0x00006e00ff2177ac */ /* 0x000f220008000800 */
[----:B------:R-:W-:Y:S01]  /*4f30*/  IMAD.MOV.U32 R10, RZ, RZ, RZ ;  /* 0x000000ffff0a7224 */ /* 0x000fe200078e00ff */
[----:B------:R-:W-:Y:S01]  /*4f40*/  MOV R8, 0x2000 ;  /* 0x0000200000087802 */ /* 0x000fe20000000f00 */
[----:B------:R-:W4:Y:S01]  /*4f50*/  LDCU.128 UR28, c[0x0][0xb10] ;  /* 0x00016200ff1c77ac */ /* 0x000f220008000c00 */
[----:B------:R-:W1:Y:S01]  /*4f60*/  LDC.64 R12, c[0x0][0x348] ;  /* 0x0000d200ff0c7b82 */ /* 0x000e620000000a00 */
[----:B------:R-:W3:Y:S01]  /*4f70*/  LDCU UR32, c[0x0][0x374] ;  /* 0x00006e80ff2077ac */ /* 0x000ee20008000800 */
[----:B------:R-:W3:Y:S01]  /*4f80*/  LDCU.64 UR26, c[0x0][0x890] ;  /* 0x00011200ff1a77ac */ /* 0x000ee20008000a00 */
[----:B--2---:R-:W-:Y:S01]  /*4f90*/  UISETP.NE.U32.AND UP0, UPT, UR4, URZ, UPT ;  /* 0x000000ff0400728c */ /* 0x004fe2000bf05070 */
[----:B------:R-:W2:Y:S01]  /*4fa0*/  LDCU UR16, c[0x0][0xb0c] ;  /* 0x00016180ff1077ac */ /* 0x000ea20008000800 */
[----:B------:R-:W2:Y:S01]  /*4fb0*/  LDCU UR38, c[0x0][0xb20] ;  /* 0x00016400ff2677ac */ /* 0x000ea20008000800 */
[----:B------:R-:W2:Y:S01]  /*4fc0*/  LDCU UR4, c[0x0][0xb30] ;  /* 0x00016600ff0477ac */ /* 0x000ea20008000800 */
[----:B------:R-:W-:Y:S01]  /*4fd0*/  UMOV UR17, 0x400 ;  /* 0x0000040000117882 */ /* 0x000fe20000000000 */
[----:B----4-:R-:W-:-:S02]  /*4fe0*/  UIMAD.WIDE.U32 UR6, UR33, UR28, URZ ;  /* 0x0000001c210672a5 */ /* 0x010fc4000f8e00ff */
[----:B---3--:R-:W-:Y:S02]  /*4ff0*/  UIMAD.WIDE.U32 UR8, UR32, UR31, URZ ;  /* 0x0000001f200872a5 */ /* 0x008fe4000f8e00ff */
[----:B------:R-:W-:Y:S02]  /*5000*/  ULEA UR17, UR10, UR17, 0x18 ;  /* 0x000000110a117291 */ /* 0x000fe4000f8ec0ff */
[----:B------:R-:W-:Y:S02]  /*5010*/  UISETP.NE.U32.AND UP6, UPT, UR26, URZ, UPT ;  /* 0x000000ff1a00728c */ /* 0x000fe4000bfc5070 */
[----:B------:R-:W-:Y:S02]  /*5020*/  UIADD3 UR34, UPT, UPT, UR17, 0x140, URZ ;  /* 0x0000014011227890 */ /* 0x000fe4000fffe0ff */
[----:B------:R-:W-:Y:S02]  /*5030*/  UISETP.NE.AND.EX UP5, UPT, UR5, URZ, UPT, UP0 ;  /* 0x000000ff0500728c */ /* 0x000fe4000bfa5300 */
[----:B------:R-:W-:Y:S01]  /*5040*/  UISETP.NE.AND UP0, UPT, UR42, 0x1, UPT ;  /* 0x000000012a00788c */ /* 0x000fe2000bf05270 */
[----:B------:R-:W-:Y:S01]  /*5050*/  UMOV UR6, UR7 ;  /* 0x0000000700067c82 */ /* 0x000fe20008000000 */
[----:B------:R-:W-:Y:S01]  /*5060*/  UMOV UR35, UR9 ;  /* 0x0000000900237c82 */ /* 0x000fe20008000000 */
[----:B--2---:R-:W-:-:S02]  /*5070*/  UISETP.NE.AND UP0, UPT, UR16, 0x1, UPT ;  /* 0x000000011000788c */ /* 0x004fc4000bf05270 */
[----:B------:R-:W-:Y:S02]  /*5080*/  UPLOP3.LUT UP4, UPT, UPT, UPT, UPT, 0x40, 0x4 ;  /* 0x000000000004789c */ /* 0x000fe40003f8e870 */
[----:B------:R-:W-:Y:S01]  /*5090*/  UISETP.GE.AND UP2, UPT, UR42, 0x1, UPT ;  /* 0x000000012a00788c */ /* 0x000fe2000bf46270 */
[----:B------:R-:W2:Y:S01]  /*50a0*/  LDCU.64 UR14, c[0x0][0xb28] ;  /* 0x00016500ff0e77ac */ /* 0x000ea20008000a00 */
[----:B------:R-:W-:Y:S02]  /*50b0*/  UISETP.NE.AND.EX UP6, UPT, UR27, URZ, UPT, UP6 ;  /* 0x000000ff1b00728c */ /* 0x000fe4000bfc5360 */
[----:B------:R-:W-:Y:S02]  /*50c0*/  UPRMT UR34, UR10, 0x654, UR34 ;  /* 0x000006540a227896 */ /* 0x000fe40008000022 */
[----:B------:R-:W-:Y:S02]  /*50d0*/  USHF.R.U32.HI UR37, URZ, UR29, UR6 ;  /* 0x0000001dff257299 */ /* 0x000fe40008011606 */
[----:B------:R-:W-:-:S02]  /*50e0*/  USHF.R.U32.HI UR35, URZ, UR38, UR35 ;  /* 0x00000026ff237299 */ /* 0x000fc40008011623 */
[----:B------:R-:W-:Y:S02]  /*50f0*/  UISETP.NE.AND UP0, UPT, UR30, 0x1, UPT ;  /* 0x000000011e00788c */ /* 0x000fe4000bf05270 */
[----:B-1----:R-:W-:-:S11]  /*5100*/  UISETP.NE.AND UP3, UPT, UR4, 0x1, UPT ;  /* 0x000000010400788c */ /* 0x002fd6000bf65270 */
.L_x_110:
[C---:B------:R-:W-:Y:S02]  /*5110*/  LEA R3, R10.reuse, UR17, 0x3 ;  /* 0x000000110a037c11 */ /* 0x040fe4000f8e18ff */
[----:B------:R-:W-:Y:S02]  /*5120*/  SHF.L.U32 R0, R9, 0x1f, RZ ;  /* 0x0000001f09007819 */ /* 0x000fe400000006ff */
[----:B------:R-:W-:Y:S02]  /*5130*/  LEA R4, R10, UR17, 0x4 ;  /* 0x000000110a047c11 */ /* 0x000fe4000f8e20ff */
[----:B-1----:R-:W1:Y:S02]  /*5140*/  SYNCS.PHASECHK.TRANS64.TRYWAIT P0, [R3+URZ+0x160], R0 ;  /* 0x00016000030075a7 */ /* 0x002e6400080011ff */
[----:B-1----:R-:W-:Y:S05]  /*5150*/  @!P0 BRA `(.L_x_103) ;  /* 0x0000003c00948947 */ /* 0x002fea0003800000 */
.L_x_192:
        /* <DEDUP_REMOVED lines=8> */
[----:B---3--:R-:W-:Y:S11]  /*51e0*/  LOP3.LUT P0, RZ, R6, 0x1, RZ, 0xc0, !PT ;  /* 0x0000000106ff7812 */ /* 0x008ff6000780c0ff */
[----:B------:R-:W-:Y:S02]  /*51f0*/  @!UPT UIADD3 URZ, UPT, UPT, URZ, URZ, URZ ;  /* 0x000000fffffff290 */ /* 0x000fe4000fffe0ff */
[----:B----4-:R-:W-:Y:S01]  /*5200*/  VOTEU.ANY UP2, P0 ;  /* 0x0000000000ff7886 */ /* 0x010fe20000040100 */
[----:B------:R-:W-:Y:S11]  /*5210*/  PLOP3.LUT P0, PT, PT, PT, UP2, 0x80, 0x8 ;  /* 0x000000000008781c */ /* 0x000ff60003f0f028 */
[----:B------:R-:W-:Y:S02]  /*5220*/  @!UPT UIADD3 URZ, UPT, UPT, URZ, URZ, URZ ;  /* 0x000000fffffff290 */ /* 0x000fe4000fffe0ff */
[----:B-1----:R-:W-:Y:S02]  /*5230*/  @P0 SHF.R.U32.HI R0, RZ, 0x10, R5 ;  /* 0x00000010ff000819 */ /* 0x002fe40000011605 */
[----:B------:R-:W-:Y:S02]  /*5240*/  @P0 MOV R2, R4 ;  /* 0x0000000400020202 */ /* 0x000fe40000000f00 */
[----:B------:R-:W-:Y:S01]  /*5250*/  @P0 R2UR UR4, R0 ;  /* 0x00000000000402ca */ /* 0x000fe200000e0000 */
[----:B------:R-:W-:Y:S01]  /*5260*/  VIADD R0, R3, 0x170 ;  /* 0x0000017003007836 */ /* 0x000fe20000000000 */
[----:B------:R-:W-:Y:S02]  /*5270*/  @P0 LOP3.LUT R4, R5, 0xffff, RZ, 0xc0, !PT ;  /* 0x0000ffff05040812 */ /* 0x000fe400078ec0ff */
[----:B------:R-:W-:Y:S02]  /*5280*/  @P0 R2UR UR6, R2 ;  /* 0x00000000020602ca */ /* 0x000fe400000e0000 */
[----:B------:R-:W-:Y:S02]  /*5290*/  PRMT R0, RZ, 0x654, R0 ;  /* 0x00000654ff007816 */ /* 0x000fe40000000000 */
[----:B------:R-:W-:Y:S02]  /*52a0*/  @P0 R2UR UR5, R4 ;  /* 0x00000000040502ca */ /* 0x000fe400000e0000 */
[----:B------:R1:W-:Y:S03]  /*52b0*/  SYNCS.ARRIVE.TRANS64.RED.A1T0 RZ, [R0+URZ], RZ ;  /* 0x000000ff00ff79a7 */ /* 0x0003e600081004ff */
[----:B------:R-:W-:Y:S04]  /*52c0*/  @UP2 UMOV UR25, UR4 ;  /* 0x0000000400192c82 */ /* 0x000fe80008000000 */
[----:B------:R-:W-:Y:S04]  /*52d0*/  @UP2 UMOV UR13, UR6 ;  /* 0x00000006000d2c82 */ /* 0x000fe80008000000 */
[----:B------:R-:W-:Y:S01]  /*52e0*/  @UP2 UMOV UR7, UR5 ;  /* 0x0000000500072c82 */ /* 0x000fe20008000000 */
[----:B------:R-:W-:Y:S05]  /*52f0*/  BRA.U !UP0, `(.L_x_104) ;  /* 0x0000000108c07547 */ /* 0x000fea000b800000 */
[----:B------:R-:W-:Y:S02]  /*5300*/  UIMAD.WIDE.U32 UR10, UR7, UR31, URZ ;  /* 0x0000001f070a72a5 */ /* 0x000fe4000f8e00ff */
[----:B------:R-:W-:Y:S02]  /*5310*/  UP2UR UR12, UPR, URZ, 0x4 ;  /* 0x00000004ff0c7883 */ /* 0x000fe40008000000 */
[----:B------:R-:W-:Y:S02]  /*5320*/  UISETP.NE.AND UP2, UPT, UR30, 0x1, UPT ;  /* 0x000000011e00788c */ /* 0x000fe4000bf45270 */
[----:B------:R-:W-:Y:S02]  /*5330*/  UIMAD.WIDE.U32 UR18, UR13, UR28, URZ ;  /* 0x0000001c0d1272a5 */ /* 0x000fe4000f8e00ff */
[----:B------:R-:W-:Y:S02]  /*5340*/  USEL UR4, UR32, UR35, !UP2 ;  /* 0x0000002320047287 */ /* 0x000fe4000d000000 */
[----:B------:R-:W-:Y:S02]  /*5350*/  UISETP.NE.AND UP0, UPT, UR16, 0x1, UPT ;  /* 0x000000011000788c */ /* 0x000fe4000bf05270 */
[----:B------:R-:W-:Y:S02]  /*5360*/  UP2UR UR24, UPR, URZ, 0x2 ;  /* 0x00000002ff187883 */ /* 0x000fe40008000000 */
[----:B------:R-:W-:Y:S02]  /*5370*/  UISETP.NE.AND UP1, UPT, UR42, 0x1, UPT ;  /* 0x000000012a00788c */ /* 0x000fe4000bf25270 */
[----:B--2---:R-:W-:Y:S02]  /*5380*/  UIMAD.WIDE.U32 UR20, UR4, UR14, URZ ;  /* 0x0000000e041472a5 */ /* 0x004fe4000f8e00ff */
[----:B------:R-:W-:Y:S01]  /*5390*/  USEL UR8, UR33, UR37, !UP0 ;  /* 0x0000002521087287 */ /* 0x000fe2000c000000 */
[----:B------:R-:W-:Y:S02]  /*53a0*/  UMOV UR5, UR11 ;  /* 0x0000000b00057c82 */ /* 0x000fe40008000000 */
[----:B------:R-:W-:Y:S02]  /*53b0*/  USHF.R.U32.HI UR6, URZ, UR38, UR5 ;  /* 0x00000026ff067299 */ /* 0x000fe40008011605 */
[----:B------:R-:W-:Y:S02]  /*53c0*/  UIMAD.WIDE.U32 UR22, UR8, UR14, URZ ;  /* 0x0000000e081672a5 */ /* 0x000fe4000f8e00ff */
[----:B------:R-:W-:Y:S02]  /*53d0*/  USEL UR6, UR7, UR6, !UP2 ;  /* 0x0000000607067287 */ /* 0x000fe4000d000000 */
[----:B------:R-:W-:Y:S02]  /*53e0*/  UISETP.NE.AND UP2, UPT, UR12, URZ, UPT ;  /* 0x000000ff0c00728c */ /* 0x000fe4000bf45270 */
[----:B------:R-:W-:Y:S01]  /*53f0*/  UIMAD.WIDE.U32 UR10, UR6, UR14, URZ ;  /* 0x0000000e060a72a5 */ /* 0x000fe2000f8e00ff */
[----:B------:R-:W-:Y:S02]  /*5400*/  UMOV UR5, UR19 ;  /* 0x0000001300057c82 */ /* 0x000fe40008000000 */
[----:B------:R-:W-:Y:S03]  /*5410*/  USHF.R.U32.HI UR9, URZ, UR29, UR5 ;  /* 0x0000001dff097299 */ /* 0x000fe60008011605 */
[----:B------:R-:W-:Y:S02]  /*5420*/  UMOV UR5, UR21 ;  /* 0x0000001500057c82 */ /* 0x000fe40008000000 */
[----:B------:R-:W-:Y:S03]  /*5430*/  @UP1 USHF.R.U32.HI UR4, URZ, UR15, UR5 ;  /* 0x0000000fff041299 */ /* 0x000fe60008011605 */
[----:B------:R-:W-:Y:S01]  /*5440*/  UMOV UR5, UR23 ;  /* 0x0000001700057c82 */ /* 0x000fe20008000000 */
[----:B------:R-:W-:Y:S02]  /*5450*/  UIMAD UR4, UR42, UR4, URZ ;  /* 0x000000042a0472a4 */ /* 0x000fe4000f8e02ff */
[----:B------:R-:W-:Y:S02]  /*5460*/  @UP1 USHF.R.U32.HI UR8, URZ, UR15, UR5 ;  /* 0x0000000fff081299 */ /* 0x000fe40008011605 */
[----:B------:R-:W-:Y:S02]  /*5470*/  USEL UR5, UR13, UR9, !UP0 ;  /* 0x000000090d057287 */ /* 0x000fe4000c000000 */
[----:B------:R-:W-:Y:S02]  /*5480*/  UIMAD UR9, UR42, UR8, URZ ;  /* 0x000000082a0972a4 */ /* 0x000fe4000f8e02ff */
[----:B------:R-:W-:Y:S03]  /*5490*/  UISETP.GE.AND UP0, UPT, UR6, UR4, UPT ;  /* 0x000000040600728c */ /* 0x000fe6000bf06270 */
[----:B------:R-:W-:Y:S01]  /*54a0*/  UMOV UR4, UR11 ;  /* 0x0000000b00047c82 */ /* 0x000fe20008000000 */
[----:B------:R-:W-:Y:S02]  /*54b0*/  UISETP.GE.OR UP0, UPT, UR5, UR9, UP0 ;  /* 0x000000090500728c */ /* 0x000fe40008706670 */
[----:B------:R-:W-:Y:S02]  /*54c0*/  USHF.R.U32.HI UR4, URZ, UR15, UR4 ;  /* 0x0000000fff047299 */ /* 0x000fe40008011604 */
[----:B------:R-:W-:Y:S02]  /*54d0*/  UIMAD.WIDE.U32 UR10, UR5, UR14, URZ ;  /* 0x0000000e050a72a5 */ /* 0x000fe4000f8e00ff */
[----:B------:R-:W-:Y:S04]  /*54e0*/  USEL UR12, UR6, UR4, !UP1 ;  /* 0x00000004060c7287 */ /* 0x000fe8000c800000 */
[----:B------:R-:W-:Y:S01]  /*54f0*/  UIADD3 UR9, UPT, UPT, -UR12, URZ, URZ ;  /* 0x000000ff0c097290 */ /* 0x000fe2000fffe1ff */
[----:B------:R-:W-:Y:S02]  /*5500*/  @!UP0 UMOV UR4, UR11 ;  /* 0x0000000b00048c82 */ /* 0x000fe40008000000 */
[----:B------:R-:W-:Y:S02]  /*5510*/  @!UP0 USHF.R.U32.HI UR4, URZ, UR15, UR4 ;  /* 0x0000000fff048299 */ /* 0x000fe40008011604 */
[----:B------:R-:W-:Y:S02]  /*5520*/  UIMAD UR9, UR42, UR9, UR6 ;  /* 0x000000092a0972a4 */ /* 0x000fe4000f8e0206 */
[----:B------:R-:W-:Y:S02]  /*5530*/  @!UP0 USEL UR4, UR5, UR4, !UP1 ;  /* 0x0000000405048287 */ /* 0x000fe4000c800000 */
[----:B------:R-:W-:Y:S02]  /*5540*/  UISETP.NE.AND UP1, UPT, UR24, URZ, UPT ;  /* 0x000000ff1800728c */ /* 0x000fe4000bf25270 */
[----:B------:R-:W-:Y:S02]  /*5550*/  @!UP0 UIMAD UR9, UR8, UR9, UR4 ;  /* 0x00000009080982a4 */ /* 0x000fe4000f8e0204 */
[----:B------:R-:W-:Y:S02]  /*5560*/  @!UP0 UIADD3 UR10, UPT, UPT, UR12, -UR4, URZ ;  /* 0x800000040c0a8290 */ /* 0x000fe4000fffe0ff */
[----:B------:R-:W-:Y:S02]  /*5570*/  UIADD3 UR4, UPT, UPT, -UR5, URZ, URZ ;  /* 0x000000ff05047290 */ /* 0x000fe4000fffe1ff */
[----:B------:R-:W-:Y:S02]  /*5580*/  UIADD3 UR8, UPT, UPT, -UR6, URZ, URZ ;  /* 0x000000ff06087290 */ /* 0x000fe4000fffe1ff */
[----:B------:R-:W-:Y:S02]  /*5590*/  @!UP0 UIMAD UR6, UR10, UR42, UR5 ;  /* 0x0000002a0a0682a4 */ /* 0x000fe4000f8e0205 */
[----:B------:R-:W-:Y:S02]  /*55a0*/  UIMAD UR13, UR16, UR4, UR13 ;  /* 0x00000004100d72a4 */ /* 0x000fe4000f8e020d */
[----:B------:R-:W-:Y:S01]  /*55b0*/  UIMAD UR7, UR30, UR8, UR7 ;  /* 0x000000081e0772a4 */ /* 0x000fe2000f8e0207 */
[----:B------:R-:W-:Y:S02]  /*55c0*/  @!UP0 UMOV UR5, UR9 ;  /* 0x0000000900058c82 */ /* 0x000fe40008000000 */
[----:B------:R-:W-:Y:S02]  /*55d0*/  UIMAD UR13, UR5, UR16, UR13 ;  /* 0x00000010050d72a4 */ /* 0x000fe4000f8e020d */
[----:B------:R-:W-:Y:S11]  /*55e0*/  UIMAD UR7, UR6, UR30, UR7 ;  /* 0x0000001e060772a4 */ /* 0x000ff6000f8e0207 */
[----:B------:R-:W-:Y:S01]  /*55f0*/  @!UPT UIADD3 URZ, UPT, UPT, URZ, URZ, URZ ;  /* 0x000000fffffff290 */ /* 0x000fe2000fffe0ff */
.L_x_104:
[----:B------:R-:W3:Y:S01]  /*5600*/  @!UP3 LDCU.128 UR20, c[0x0][0xb10] ;  /* 0x00016200ff14b7ac */ /* 0x000ee20008000c00 */
[----:B------:R-:W-:Y:S02]  /*5610*/  ISETP.NE.U32.AND P0, PT, RZ, UR26, PT ;  /* 0x0000001aff007c0c */ /* 0x000fe4000bf05070 */
[----:B------:R-:W-:Y:S02]  /*5620*/  SHF.L.U32 R2, R11, 0x1f, RZ ;  /* 0x0000001f0b027819 */ /* 0x000fe400000006ff */
[----:B------:R-:W-:Y:S01]  /*5630*/  ISETP.NE.AND.EX P0, PT, RZ, UR27, PT, P0 ;  /* 0x0000001bff007c0c */ /* 0x000fe2000bf05300 */
[----:B------:R-:W4:Y:S01]  /*5640*/  @!UP3 LDCU UR5, c[0x0][0xb0c] ;  /* 0x00016180ff05b7ac */ /* 0x000f220008000800 */
[----:B---3--:R-:W-:Y:S07]  /*5650*/  UIMAD.WIDE.U32 UR8, UR13, UR20, URZ ;  /* 0x000000140d0872a5 */ /* 0x008fee000f8e00ff */
[----:B------:R-:W-:Y:S01]  /*5660*/  @!UP3 UMOV UR4, UR9 ;  /* 0x000000090004bc82 */ /* 0x000fe20008000000 */
[----:B----4-:R-:W-:Y:S02]  /*5670*/  @!UP3 UISETP.NE.AND UP0, UPT, UR5, 0x1, UPT ;  /* 0x000000010500b88c */ /* 0x010fe4000bf05270 */
[----:B------:R-:W-:Y:S02]  /*5680*/  @!UP3 USHF.R.U32.HI UR4, URZ, UR21, UR4 ;  /* 0x00000015ff04b299 */ /* 0x000fe40008011604 */
[----:B------:R-:W-:Y:S02]  /*5690*/  UIMAD.WIDE.U32 UR8, UR7, UR23, URZ ;  /* 0x00000017070872a5 */ /* 0x000fe4000f8e00ff */
[----:B------:R-:W-:Y:S02]  /*56a0*/  @!UP3 USEL UR10, UR13, UR4, !UP0 ;  /* 0x000000040d0ab287 */ /* 0x000fe4000c000000 */
[----:B------:R-:W-:Y:S03]  /*56b0*/  @!UP3 UISETP.NE.AND UP0, UPT, UR22, 0x1, UPT ;  /* 0x000000011600b88c */ /* 0x000fe6000bf05270 */
[----:B------:R-:W-:Y:S02]  /*56c0*/  @!UP3 UMOV UR6, UR9 ;  /* 0x000000090006bc82 */ /* 0x000fe40008000000 */
[----:B------:R-:W3:Y:S02]  /*56d0*/  @!UP3 LDCU UR4, c[0x0][0xb20] ;  /* 0x00016400ff04b7ac */ /* 0x000ee40008000800 */
[----:B---3--:R-:W-:Y:S04]  /*56e0*/  @!UP3 USHF.R.U32.HI UR6, URZ, UR4, UR6 ;  /* 0x00000004ff06b299 */ /* 0x008fe80008011606 */
[----:B------:R-:W-:Y:S04]  /*56f0*/  @!UP3 USEL UR6, UR7, UR6, !UP0 ;  /* 0x000000060706b287 */ /* 0x000fe8000c000000 */
[----:B------:R-:W-:Y:S02]  /*5700*/  @!UP3 UIADD3 UR4, UPT, UPT, -UR10, UR6, URZ ;  /* 0x000000060a04b290 */ /* 0x000fe4000fffe1ff */
[----:B------:R-:W-:Y:S02]  /*5710*/  @!UP3 UIADD3 UR6, UPT, UPT, UR10, -UR6, URZ ;  /* 0x800000060a06b290 */ /* 0x000fe4000fffe0ff */
[----:B------:R-:W-:Y:S02]  /*5720*/  @!UP3 UIMAD UR13, UR4, UR5, UR13 ;  /* 0x00000005040db2a4 */ /* 0x000fe4000f8e020d */
[----:B------:R-:W-:Y:S01]  /*5730*/  @!UP3 UIMAD UR7, UR6, UR22, UR7 ;  /* 0x000000160607b2a4 */ /* 0x000fe2000f8e0207 */
[----:B------:R-:W-:Y:S11]  /*5740*/  BRA.U UP4, `(.L_x_105) ;  /* 0x0000000104107547 */ /* 0x000ff6000b800000 */
[----:B------:R-:W-:Y:S04]  /*5750*/  MOV R3, UR43 ;  /* 0x0000002b00037c02 */ /* 0x000fe80008000f00 */
[----:B------:R-:W-:Y:S04]  /*5760*/  SHF.L.U32 R3, R3, 0x1f, RZ ;  /* 0x0000001f03037819 */ /* 0x000fe800000006ff */
[----:B------:R-:W3:Y:S02]  /*5770*/  SYNCS.PHASECHK.TRANS64.TRYWAIT P1, [UR17+0x158], R3 ;  /* 0x00015803ff0075a7 */ /* 0x000ee40008021111 */
[----:B---3--:R-:W-:Y:S05]  /*5780*/  @!P1 BRA `(.L_x_106) ;  /* 0x00000038001c9947 */ /* 0x008fea0003800000 */
.L_x_105:
[----:B------:R-:W-:Y:S05]  /*5790*/  BRA.U !UP6, `(.L_x_107) ;  /* 0x000000010e387547 */ /* 0x000fea000b800000 */
[----:B------:R-:W-:Y:S01]  /*57a0*/  UPLOP3.LUT UP1, UPT, UPT, UPT, UP5, 0x80, 0x8 ;  /* 0x000000000008789c */ /* 0x000fe20003f2f050 */
[----:B-1----:R-:W-:Y:S01]  /*57b0*/  HFMA2 R0, -RZ, RZ, 0, 5.9604644775390625e-08 ;  /* 0x00000001ff007431 */ /* 0x002fe200000001ff */
[----:B------:R-:W1:Y:S01]  /*57c0*/  LDCU.64 UR8, c[0x0][0x358] ;  /* 0x00006b00ff0877ac */ /* 0x000e620008000a00 */
[----:B------:R-:W-:Y:S03]  /*57d0*/  IMAD.MOV.U32 R141, RZ, RZ, 0x1 ;  /* 0x00000001ff8d7424 */ /* 0x000fe600078e00ff */
[----:B------:R-:W-:Y:S05]  /*57e0*/  PLOP3.LUT P1, PT, PT, PT, UP1, 0x80, 0x8 ;  /* 0x000000000008781c */ /* 0x000fea0003f2f018 */
[----:B------:R-:W3:Y:S01]  /*57f0*/  @UP1 LDCU.64 UR4, c[0x0][0x888] ;  /* 0x00011100ff0417ac */ /* 0x000ee20008000a00 */
[----:B------:R-:W-:Y:S07]  /*5800*/  @UP1 UIMAD UR6, UR36, UR26, URZ ;  /* 0x0000001a240612a4 */ /* 0x000fee000f8e02ff */
[----:B------:R-:W-:Y:S01]  /*5810*/  @!P1 PRMT R141, R0, 0x7610, R141 ;  /* 0x00007610008d9816 */ /* 0x000fe2000000008d */
[----:B---3--:R-:W-:Y:S06]  /*5820*/  @UP1 UIMAD.WIDE UR4, UR6, 0x4, UR4 ;  /* 0x00000004060418a5 */ /* 0x008fec000f8e0204 */
[----:B------:R-:W-:Y:S01]  /*5830*/  IMAD.U32 R4, RZ, RZ, UR4 ;  /* 0x00000004ff047e24 */ /* 0x000fe2000f8e00ff */
[----:B------:R-:W-:Y:S04]  /*5840*/  MOV R5, UR5 ;  /* 0x0000000500057c02 */ /* 0x000fe80008000f00 */
[----:B------:R-:W3:Y:S01]  /*5850*/  @!UP1 LDCU UR4, c[0x0][0x880] ;  /* 0x00011000ff0497ac */ /* 0x000ee20008000800 */
[----:B-1---5:R4:W5:Y:S02]  /*5860*/  @P1 LDG.E R71, desc[UR8][R4.64] ;  /* 0x0000000804471981 */ /* 0x022964000c1e1900 */
[----:B---34-:R-:W-:Y:S07]  /*5870*/  @!P1 IMAD.U32 R71, RZ, RZ, UR4 ;  /* 0x00000004ff479e24 */ /* 0x018fee000f8e00ff */
.L_x_107:
[----:B-----5:R-:W-:Y:S01]  /*5880*/  @!P0 FSETP.EQ.AND P2, PT, R71, RZ, PT ;  /* 0x000000ff4700820b */ /* 0x020fe20003f42000 */
[----:B------:R-:W-:Y:S01]  /*5890*/  @!UPT UIADD3 URZ, UPT, UPT, URZ, URZ, URZ ;  /* 0x000000fffffff290 */ /* 0x000fe2000fffe0ff */
[----:B------:R-:W-:Y:S11]  /*58a0*/  @!P0 BRA `(.L_x_108) ;  /* 0x0000000000148947 */ /* 0x000ff60003800000 */
[----:B------:R-:W-:Y:S02]  /*58b0*/  LOP3.LUT P0, RZ, R141, 0xff, RZ, 0xc0, !PT ;  /* 0x000000ff8dff7812 */ /* 0x000fe4000780c0ff */
[----:B------:R-:W-:Y:S04]  /*58c0*/  PLOP3.LUT P2, PT, PT, PT, UP1, 0x80, 0x8 ;  /* 0x000000000008781c */ /* 0x000fe80003f4f018 */
[----:B------:R-:W-:Y:S07]  /*58d0*/  PLOP3.LUT P2, PT, P2, PT, PT, 0x8, 0x80 ;  /* 0x000000000080781c */ /* 0x000fee000174e170 */
[----:B------:R-:W-:Y:S11]  /*58e0*/  @P0 FSETP.EQ.AND P2, PT, R71, RZ, PT ;  /* 0x000000ff4700020b */ /* 0x000ff60003f42000 */
[----:B------:R-:W-:Y:S02]  /*58f0*/  @!UPT UIADD3 URZ, UPT, UPT, URZ, URZ, URZ ;  /* 0x000000fffffff290 */ /* 0x000fe4000fffe0ff */
.L_x_108:
[----:B------:R-:W3:Y:S01]  /*5900*/  SYNCS.PHASECHK.TRANS64.TRYWAIT P0, [UR17+0x148], R2 ;  /* 0x00014802ff0075a7 */ /* 0x000ee20008001111 */
[----:B------:R-:W-:Y:S02]  /*5910*/  ELECT P1, URZ, PT ;  /* 0x0000000000ff782f */ /* 0x000fe40003820000 */
[----:B------:R-:W-:Y:S01]  /*5920*/  IADD3 R10, PT, PT, R10, 0x1, RZ ;  /* 0x000000010a0a7810 */ /* 0x000fe20007ffe0ff */
[----:B---3--:R-:W-:Y:S10]  /*5930*/  @!P0 BRA `(.L_x_109) ;  /* 0x0000003400c88947 */ /* 0x008ff40003800000 */
.L_x_195:
[----:B------:R-:W-:Y:S01]  /*5940*/  PLOP3.LUT P1, PT, P2, P1, PT, 0xf2, 0x2f ;  /* 0x00000000002f781c */ /* 0x000fe20001723e72 */
[----:B------:R-:W-:Y:S01]  /*5950*/  UMOV UR18, 0x0 ;  /* 0x0000000000127882 */ /* 0x000fe20000000000 */
[----:B------:R-:W-:Y:S01]  /*5960*/  UMOV UR19, 0x10000000 ;  /* 0x1000000000137882 */ /* 0x000fe20000000000 */
[----:B------:R-:W-:Y:S01]  /*5970*/  UMOV UR12, UR36 ;  /* 0x00000024000c7c82 */ /* 0x000fe20008000000 */
[----:B------:R-:W-:Y:S01]  /*5980*/  LOP3.LUT R11, R11, 0x1, RZ, 0x3c, !PT ;  /* 0x000000010b0b7812 */ /* 0x000fe200078e3cff */
[----:B------:R-:W-:Y:S01]  /*5990*/  UMOV UR36, UR25 ;  /* 0x0000001900247c82 */ /* 0x000fe20008000000 */
[----:B------:R-:W-:Y:S07]  /*59a0*/  UPLOP3.LUT UP4, UPT, UPT, UPT, UPT, 0x80, 0x8 ;  /* 0x000000000008789c */ /* 0x000fee0003f8f070 */
[----:B-1----:R-:W-:Y:S01]  /*59b0*/  @!P1 IADD3 R2, P0, PT, R12, 0x580, RZ ;  /* 0x000005800c029810 */ /* 0x002fe20007f1e0ff */
[----:B------:R-:W-:Y:S03]  /*59c0*/  VOTEU.ALL UP0, P1 ;  /* 0x0000000000ff7886 */ /* 0x000fe60000800000 */
[----:B------:R-:W-:Y:S01]  /*59d0*/  @!P1 R2UR UR5, R2 ;  /* 0x00000000020592ca */ /* 0x000fe200000e0000 */
[----:B------:R-:W-:Y:S01]  /*59e0*/  @!P1 IMAD.X R0, RZ, RZ, R13, P0 ;  /* 0x000000ffff009224 */ /* 0x000fe200000e060d */
[----:B------:R-:W-:Y:S01]  /*59f0*/  @!UP0 USHF.L.U32 UR10, UR46, 0x6, URZ ;  /* 0x000000062e0a8899 */ /* 0x000fe200080006ff */
[----:B------:R-:W-:Y:S01]  /*5a00*/  ISETP.NE.AND P0, PT, R10, 0x2, PT ;  /* 0x000000020a00780c */ /* 0x000fe20003f05270 */
[----:B------:R-:W-:Y:S02]  /*5a10*/  @!UP0 USHF.L.U32 UR11, UR45, 0x7, URZ ;  /* 0x000000072d0b8899 */ /* 0x000fe400080006ff */
[----:B------:R-:W-:Y:S01]  /*5a20*/  @!P1 R2UR UR4, R0 ;  /* 0x00000000000492ca */ /* 0x000fe200000e0000 */
[----:B------:R-:W-:Y:S01]  /*5a30*/  @!UP0 UIADD3 UR8, UPT, UPT, UR17, 0x400, URZ ;  /* 0x0000040011088890 */ /* 0x000fe2000fffe0ff */
[----:B------:R-:W-:Y:S01]  /*5a40*/  SEL R0, RZ, 0x1, P0 ;  /* 0x00000001ff007807 */ /* 0x000fe20000000000 */
[----:B------:R-:W-:Y:S01]  /*5a50*/  @!UP0 UIADD3 UR9, UPT, UPT, UR17, 0x140, URZ ;  /* 0x0000014011098890 */ /* 0x000fe2000fffe0ff */
[----:B------:R-:W-:Y:S01]  /*5a60*/  SEL R10, R10, RZ, P0 ;  /* 0x000000ff0a0a7207 */ /* 0x000fe20000000000 */
[----:B------:R-:W-:Y:S01]  /*5a70*/  VOTEU.ALL UP0, P1 ;  /* 0x0000000000ff7886 */ /* 0x000fe20000800000 */
[----:B------:R-:W-:Y:S01]  /*5a80*/  LOP3.LUT R9, R9, R0, RZ, 0x3c, !PT ;  /* 0x0000000009097212 */ /* 0x000fe200078e3cff */
[----:B------:R-:W-:Y:S01]  /*5a90*/  IMAD.U32 R2, RZ, RZ, UR5 ;  /* 0x00000005ff027e24 */ /* 0x000fe2000f8e00ff */
[----:B------:R-:W-:Y:S02]  /*5aa0*/  UIADD3 UR46, UPT, UPT, UR7, UR59, URZ ;  /* 0x0000003b072e7290 */ /* 0x000fe4000fffe0ff */
[----:B------:R-:W-:Y:S03]  /*5ab0*/  UIADD3 UR45, UPT, UPT, UR13, UR55, URZ ;  /* 0x000000370d2d7290 */ /* 0x000fe6000fffe0ff */
[----:B------:R-:W-:Y:S01]  /*5ac0*/  IMAD.U32 R3, RZ, RZ, UR4 ;  /* 0x00000004ff037e24 */ /* 0x000fe2000f8e00ff */
[----:B------:R-:W-:Y:S04]  /*5ad0*/  @!P1 R2UR UR4, R2 ;  /* 0x00000000020492ca */ /* 0x000fe800000e0000 */
[----:B------:R-:W-:Y:S11]  /*5ae0*/  @!P1 R2UR UR5, R3 ;  /* 0x00000000030592ca */ /* 0x000ff600000e0000 */
[----:B------:R-:W-:Y:S02]  /*5af0*/  @!UPT UIADD3 URZ, UPT, UPT, URZ, URZ, URZ ;  /* 0x000000fffffff290 */ /* 0x000fe4000fffe0ff */
[----:B------:R1:W-:Y:S01]  /*5b00*/  @!UP0 UTMALDG.3D [UR8], [UR4], desc[UR18] ;  /* 0x00001208040085b4 */ /* 0x0003e20008011000 */
[----:B------:R1:W-:Y:S01]  /*5b10*/  @!P1 SYNCS.ARRIVE.TRANS64.RED.A0TR RZ, [UR17+0x140], R8 ;  /* 0x00014008ffff99a7 */ /* 0x0003e20008300411 */
[----:B------:R-:W-:Y:S01]  /*5b20*/  SYNCS.ARRIVE.TRANS64.RED.A1T0 RZ, [UR34], RZ ;  /* 0x000000ffffff79a7 */ /* 0x000fe20008100422 */
[----:B------:R-:W-:Y:S05]  /*5b30*/  BRA.U UP2, `(.L_x_110) ;  /* 0xfffffff502747547 */ /* 0x000fea000b83ffff */
[----:B------:R-:W-:Y:S07]  /*5b40*/  MOV R0, UR17 ;  /* 0x0000001100007c02 */ /* 0x000fee0008000f00 */
.L_x_111:
[----:B---3--:R-:W-:-:S04]  /*5b50*/  SHF.L.U32 R2, R11, 0x1f, RZ ;  /* 0x0000001f0b027819 */ /* 0x008fc800000006ff */
[----:B------:R3:W4:Y:S03]  /*5b60*/  SYNCS.PHASECHK.TRANS64.TRYWAIT P0, [R0+URZ+0x148], R2 ;  /* 0x00014802000075a7 */ /* 0x00072600080011ff */
[----:B----4-:R-:W-:Y:S05]  /*5b70*/  @!P0 NANOSLEEP.SYNCS 0x989680 ;  /* 0x009896800000895d */ /* 0x010fea0003900000 */
[----:B------:R-:W4:Y:S02]  /*5b80*/  @!P0 SYNCS.PHASECHK.TRANS64 P0, [R0+URZ+0x148], R2 ;  /* 0x00014802000085a7 */ /* 0x000f2400080010ff */
[----:B-12-4-:R-:W-:Y:S05]  /*5b90*/  @P0 EXIT ;  /* 0x000000000000094d */ /* 0x016fea0003800000 */
[----:B------:R-:W-:Y:S05]  /*5ba0*/  BRA `(.L_x_111) ;  /* 0xfffffffc00e87947 */ /* 0x000fea000383ffff */
.L_x_102:
[----:B------:R-:W-:-:S06]  /*5bb0*/  UISETP.GE.AND UP0, UPT, UR13, 0x4, UPT ;  /* 0x000000040d00788c */ /* 0x000fcc000bf06270 */
[----:B------:R-:W-:-:S13]  /*5bc0*/  PLOP3.LUT P0, PT, PT, PT, UP0, 0x80, 0x8 ;  /* 0x000000000008781c */ /* 0x000fda0003f0f008 */
[----:B-1----:R-:W-:Y:S05]  /*5bd0*/  @!P0 EXIT ;  /* 0x000000000000894d */ /* 0x002fea0003800000 */
[----:B------:R-:W1:Y:S08]  /*5be0*/  S2UR UR4, SR_CgaCtaId ;  /* 0x00000000000479c3 */ /* 0x000e700000008800 */
[----:B------:R-:W-:Y:S01]  /*5bf0*/  BAR.SYNC.DEFER_BLOCKING 0x6, 0xa0 ;  /* 0x0182800000007b1d */ /* 0x000fe20000010000 */
[C---:B------:R-:W-:Y:S01]  /*5c00*/  IMAD.SHL.U32 R4, R131.reuse, 0x40, RZ ;  /* 0x0000004083047824 */ /* 0x040fe200078e00ff */
[----:B------:R-:W-:Y:S01]  /*5c10*/  CS2R R146, SRZ ;  /* 0x0000000000927805 */ /* 0x000fe2000001ff00 */
[C---:B------:R-:W-:Y:S01]  /*5c20*/  IMAD.SHL.U32 R140, R131.reuse, 0x8, RZ ;  /* 0x00000008838c7824 */ /* 0x040fe200078e00ff */
[----:B------:R-:W-:Y:S01]  /*5c30*/  CS2R R144, SRZ ;  /* 0x0000000000907805 */ /* 0x000fe2000001ff00 */
[C---:B------:R-:W-:Y:S01]  /*5c40*/  IMAD.SHL.U32 R148, R131.reuse, 0x10, RZ ;  /* 0x0000001083947824 */ /* 0x040fe200078e00ff */
[----:B------:R-:W-:Y:S01]  /*5c50*/  UMOV UR44, 0x400 ;  /* 0x00000400002c7882 */ /* 0x000fe20000000000 */
[----:B------:R-:W-:Y:S01]  /*5c60*/  LOP3.LUT R5, R4, 0x180, RZ, 0xc0, !PT ;  /* 0x0000018004057812 */ /* 0x000fe200078ec0ff */
[----:B------:R-:W2:Y:S01]  /*5c70*/  LDC.64 R136, c[0x0][0x888] ;  /* 0x00022200ff887b82 */ /* 0x000ea20000000a00 */
[----:B------:R-:W-:Y:S01]  /*5c80*/  IMAD.U32 R69, R131, 0x10000, RZ ;  /* 0x0001000083457824 */ /* 0x000fe200078e00ff */
[----:B------:R-:W-:Y:S01]  /*5c90*/  LOP3.LUT R150, R148, 0x20, RZ, 0xc0, !PT ;  /* 0x0000002094967812 */ /* 0x000fe200078ec0ff */
[----:B------:R-:W-:Y:S01]  /*5ca0*/  IMAD.MOV.U32 R68, RZ, RZ, RZ ;  /* 0x000000ffff447224 */ /* 0x000fe200078e00ff */
[----:B------:R-:W-:Y:S01]  /*5cb0*/  LOP3.LUT R140, R5, 0x30, R140, 0xf8, !PT ;  /* 0x00000030058c7812 */ /* 0x000fe200078ef88c */
[----:B------:R-:W3:Y:S01]  /*5cc0*/  LDCU UR53, c[0x0][0x370] ;  /* 0x00006e00ff3577ac */ /* 0x000ee20008000800 */
[----:B------:R-:W-:-:S02]  /*5cd0*/  LOP3.LUT R69, R69, 0x600000, RZ, 0xc0, !PT ;  /* 0x0060000045457812 */ /* 0x000fc400078ec0ff */
[----:B------:R-:W4:Y:S01]  /*5ce0*/  LDC.64 R138, c[0x0][0x890] ;  /* 0x00022400ff8a7b82 */ /* 0x000f220000000a00 */
[----:B------:R-:W-:Y:S01]  /*5cf0*/  LOP3.LUT R140, R140, 0x1e40, R4, 0xf8, !PT ;  /* 0x00001e408c8c7812 */ /* 0x000fe200078ef804 */
[----:B------:R-:W2:Y:S01]  /*5d00*/  LDCU.64 UR62, c[0x0][0x348] ;  /* 0x00006900ff3e77ac */ /* 0x000ea20008000a00 */
[----:B------:R-:W-:Y:S01]  /*5d10*/  LOP3.LUT R148, R148, 0x40, RZ, 0xc0, !PT ;  /* 0x0000004094947812 */ /* 0x000fe200078ec0ff */
[----:B------:R-:W2:Y:S04]  /*5d20*/  LDCU UR43, c[0x0][0xb0c] ;  /* 0x00016180ff2b77ac */ /* 0x000ea80008000800 */
[----:B------:R-:W2:Y:S01]  /*5d30*/  LDC.64 R134, c[0x0][0x8b0] ;  /* 0x00022c00ff867b82 */ /* 0x000ea20000000a00 */
[----:B-1----:R-:W-:Y:S01]  /*5d40*/  ULEA UR44, UR4, UR44, 0x18 ;  /* 0x0000002c042c7291 */ /* 0x002fe2000f8ec0ff */
[----:B------:R-:W1:Y:S06]  /*5d50*/  LDCU UR61, c[0x0][0xb20] ;  /* 0x00016400ff3d77ac */ /* 0x000e6c0008000800 */
[----:B------:R-:W1:Y:S01]  /*5d60*/  LDC.64 R132, c[0x0][0x8a8] ;  /* 0x00022a00ff847b82 */ /* 0x000e620000000a00 */
[----:B------:R-:W-:Y:S01]  /*5d70*/  VIADD R149, R140, UR44 ;  /* 0x0000002c8c957c36 */ /* 0x000fe20008000000 */
[----:B------:R-:W-:Y:S01]  /*5d80*/  UIADD3 UR4, UPT, UPT, UR44, 0x2400, URZ ;  /* 0x000024002c047890 */ /* 0x000fe2000fffe0ff */
[----:B------:R-:W3:Y:S01]  /*5d90*/  LDS R0, [UR44+0x210] ;  /* 0x0002102cff007984 */ /* 0x000ee20008000800 */
[----:B------:R-:W1:Y:S02]  /*5da0*/  LDCU UR39, c[0x0][0xb30] ;  /* 0x00016600ff2777ac */ /* 0x000e640008000800 */
[----:B------:R-:W-:-:S02]  /*5db0*/  IADD3 R150, PT, PT, -R150, 0x400, R149 ;  /* 0x0000040096967810 */ /* 0x000fc40007ffe195 */
[----:B------:R-:W-:Y:S01]  /*5dc0*/  IADD3 R149, PT, PT, -R148, 0x400, R149 ;  /* 0x0000040094957810 */ /* 0x000fe20007ffe195 */
[----:B------:R-:W-:Y:S01]  /*5dd0*/  IMAD.U32 R151, RZ, RZ, UR4 ;  /* 0x00000004ff977e24 */ /* 0x000fe2000f8e00ff */
[----:B------:R-:W1:Y:S01]  /*5de0*/  LDCU.64 UR56, c[0x0][0x888] ;  /* 0x00011100ff3877ac */ /* 0x000e620008000a00 */
[----:B------:R-:W-:Y:S01]  /*5df0*/  IMAD.IADD R148, R150, 0x1, -R148 ;  /* 0x0000000196947824 */ /* 0x000fe200078e0a94 */
[----:B------:R-:W1:Y:S01]  /*5e00*/  LDCU.64 UR40, c[0x0][0xb28] ;  /* 0x00016500ff2877ac */ /* 0x000e620008000a00 */
[----:B------:R-:W1:Y:S01]  /*5e10*/  LDCU.128 UR48, c[0x0][0xb10] ;  /* 0x00016200ff3077ac */ /* 0x000e620008000c00 */
[----:B------:R-:W1:Y:S01]  /*5e20*/  LDCU UR52, c[0x0][0x374] ;  /* 0x00006e80ff3477ac */ /* 0x000e620008000800 */
[----:B------:R-:W-:Y:S01]  /*5e30*/  UIADD3 UR58, UPT, UPT, UR44, 0x400, URZ ;  /* 0x000004002c3a7890 */ /* 0x000fe2000fffe0ff */
[----:B--234-:R-:W-:-:S11]  /*5e40*/  IMAD.IADD R69, R0, 0x1, R69 ;  /* 0x0000000100457824 */ /* 0x01cfd600078e0245 */
.L_x_129:
[----:B------:R-:W-:Y:S02]  /*5e50*/  LEA R3, R144, UR44, 0x3 ;  /* 0x0000002c90037c11 */ /* 0x000fe4000f8e18ff */
[----:B------:R-:W-:Y:S02]  /*5e60*/  SHF.L.U32 R0, R146, 0x1f, RZ ;  /* 0x0000001f92007819 */ /* 0x000fe400000006ff */
[----:B------:R-:W-:Y:S02]  /*5e70*/  LEA R4, R144, UR44, 0x4 ;  /* 0x0000002c90047c11 */ /* 0x000fe4000f8e20ff */
[----:B--2---:R-:W2:Y:S02]  /*5e80*/  SYNCS.PHASECHK.TRANS64.TRYWAIT P0, [R3+URZ+0x160], R0 ;  /* 0x00016000030075a7 */ /* 0x004ea400080011ff */
[----:B-12---:R-:W-:Y:S05]  /*5e90*/  @!P0 BRA `(.L_x_112) ;  /* 0x0000003000888947 */ /* 0x006fea0003800000 */
.L_x_196:
        /* <DEDUP_REMOVED lines=11> */
[----:B------:R-:W-:Y:S01]  /*5f50*/  PLOP3.LUT P0, PT, PT, PT, UP1, 0x80, 0x8 ;  /* 0x000000000008781c */ /* 0x000fe20003f0f018 */
[----:B------:R-:W-:Y:S11]  /*5f60*/  UP2UR UR47, UPR, URZ, 0x2 ;  /* 0x00000002ff2f7883 */ /* 0x000ff60008000000 */
[----:B------:R-:W-:Y:S01]  /*5f70*/  @!UPT UIADD3 URZ, UPT, UPT, URZ, URZ, URZ ;  /* 0x000000fffffff290 */ /* 0x000fe2000fffe0ff */
[----:B--2---:R-:W-:Y:S02]  /*5f80*/  @P0 SHF.R.U32.HI R0, RZ, 0x10, R5 ;  /* 0x00000010ff000819 */ /* 0x004fe40000011605 */
        /* <DEDUP_REMOVED lines=12> */
[----:B-1----:R-:W-:Y:S02]  /*6050*/  UIMAD.WIDE.U32 UR4, UR52, UR51, URZ ;  /* 0x00000033340472a5 */ /* 0x002fe4000f8e00ff */
[----:B------:R-:W-:Y:S02]  /*6060*/  UIMAD.WIDE.U32 UR6, UR53, UR48, URZ ;  /* 0x00000030350672a5 */ /* 0x000fe4000f8e00ff */
[----:B------:R-:W-:Y:S02]  /*6070*/  UISETP.NE.AND UP0, UPT, UR50, 0x1, UPT ;  /* 0x000000013200788c */ /* 0x000fe4000bf05270 */
[----:B------:R-:W-:Y:S02]  /*6080*/  UIMAD.WIDE.U32 UR8, UR37, UR51, URZ ;  /* 0x00000033250872a5 */ /* 0x000fe4000f8e00ff */
[----:B------:R-:W-:Y:S02]  /*6090*/  UIMAD.WIDE.U32 UR10, UR38, UR48, URZ ;  /* 0x00000030260a72a5 */ /* 0x000fe4000f8e00ff */
[----:B------:R-:W-:Y:S02]  /*60a0*/  UISETP.NE.AND UP1, UPT, UR43, 0x1, UPT ;  /* 0x000000012b00788c */ /* 0x000fe4000bf25270 */
[----:B------:R-:W-:Y:S01]  /*60b0*/  UISETP.NE.AND UP2, UPT, UR42, 0x1, UPT ;  /* 0x000000012a00788c */ /* 0x000fe2000bf45270 */
[----:B------:R-:W-:Y:S02]  /*60c0*/  UMOV UR4, UR5 ;  /* 0x0000000500047c82 */ /* 0x000fe40008000000 */
[----:B------:R-:W-:Y:S03]  /*60d0*/  USHF.R.U32.HI UR5, URZ, UR61, UR4 ;  /* 0x0000003dff057299 */ /* 0x000fe60008011604 */
[----:B------:R-:W-:Y:S02]  /*60e0*/  UMOV UR4, UR7 ;  /* 0x0000000700047c82 */ /* 0x000fe40008000000 */
[----:B------:R-:W-:Y:S02]  /*60f0*/  USHF.R.U32.HI UR7, URZ, UR49, UR4 ;  /* 0x00000031ff077299 */ /* 0x000fe40008011604 */
[----:B------:R-:W-:Y:S02]  /*6100*/  USEL UR4, UR52, UR5, !UP0 ;  /* 0x0000000534047287 */ /* 0x000fe4000c000000 */
[----:B------:R-:W-:Y:S01]  /*6110*/  USEL UR7, UR53, UR7, !UP1 ;  /* 0x0000000735077287 */ /* 0x000fe2000c800000 */
[----:B------:R-:W-:Y:S01]  /*6120*/  UMOV UR5, UR9 ;  /* 0x0000000900057c82 */ /* 0x000fe20008000000 */
[----:B------:R-:W-:Y:S02]  /*6130*/  UIMAD.WIDE.U32 UR8, UR4, UR40, URZ ;  /* 0x00000028040872a5 */ /* 0x000fe4000f8e00ff */
[----:B------:R-:W-:Y:S03]  /*6140*/  USHF.R.U32.HI UR6, URZ, UR61, UR5 ;  /* 0x0000003dff067299 */ /* 0x000fe60008011605 */
[----:B------:R-:W-:Y:S01]  /*6150*/  UMOV UR5, UR11 ;  /* 0x0000000b00057c82 */ /* 0x000fe20008000000 */
[----:B------:R-:W-:Y:S02]  /*6160*/  UIMAD.WIDE.U32 UR10, UR7, UR40, URZ ;  /* 0x00000028070a72a5 */ /* 0x000fe4000f8e00ff */
[----:B------:R-:W-:Y:S02]  /*6170*/  USHF.R.U32.HI UR12, URZ, UR49, UR5 ;  /* 0x00000031ff0c7299 */ /* 0x000fe40008011605 */
[----:B------:R-:W-:Y:S01]  /*6180*/  USEL UR6, UR37, UR6, !UP0 ;  /* 0x0000000625067287 */ /* 0x000fe2000c000000 */
[----:B------:R-:W-:Y:S02]  /*6190*/  UMOV UR5, UR9 ;  /* 0x0000000900057c82 */ /* 0x000fe40008000000 */
[----:B------:R-:W-:Y:S01]  /*61a0*/  UMOV UR10, UR11 ;  /* 0x0000000b000a7c82 */ /* 0x000fe20008000000 */
[----:B------:R-:W-:Y:S02]  /*61b0*/  @UP2 USHF.R.U32.HI UR4, URZ, UR41, UR5 ;  /* 0x00000029ff042299 */ /* 0x000fe40008011605 */
[----:B------:R-:W-:Y:S02]  /*61c0*/  @UP2 USHF.R.U32.HI UR7, URZ, UR41, UR10 ;  /* 0x00000029ff072299 */ /* 0x000fe4000801160a */
[----:B------:R-:W-:Y:S02]  /*61d0*/  UIMAD UR4, UR42, UR4, URZ ;  /* 0x000000042a0472a4 */ /* 0x000fe4000f8e02ff */
[----:B------:R-:W-:Y:S02]  /*61e0*/  UIMAD.WIDE.U32 UR10, UR6, UR40, URZ ;  /* 0x00000028060a72a5 */ /* 0x000fe4000f8e00ff */
[----:B------:R-:W-:Y:S02]  /*61f0*/  USEL UR5, UR38, UR12, !UP1 ;  /* 0x0000000c26057287 */ /* 0x000fe4000c800000 */
[----:B------:R-:W-:Y:S02]  /*6200*/  UIMAD UR8, UR42, UR7, URZ ;  /* 0x000000072a0872a4 */ /* 0x000fe4000f8e02ff */
[----:B------:R-:W-:Y:S03]  /*6210*/  UISETP.GE.AND UP0, UPT, UR6, UR4, UPT ;  /* 0x000000040600728c */ /* 0x000fe6000bf06270 */
[----:B------:R-:W-:Y:S01]  /*6220*/  UMOV UR4, UR11 ;  /* 0x0000000b00047c82 */ /* 0x000fe20008000000 */
[----:B------:R-:W-:Y:S02]  /*6230*/  UISETP.GE.OR UP0, UPT, UR5, UR8, UP0 ;  /* 0x000000080500728c */ /* 0x000fe40008706670 */
[----:B------:R-:W-:Y:S02]  /*6240*/  USHF.R.U32.HI UR4, URZ, UR41, UR4 ;  /* 0x00000029ff047299 */ /* 0x000fe40008011604 */
[----:B------:R-:W-:Y:S02]  /*6250*/  UIMAD.WIDE.U32 UR8, UR5, UR40, URZ ;  /* 0x00000028050872a5 */ /* 0x000fe4000f8e00ff */
[----:B------:R-:W-:Y:S02]  /*6260*/  USEL UR11, UR6, UR4, !UP2 ;  /* 0x00000004060b7287 */ /* 0x000fe4000d000000 */
[----:B------:R-:W-:Y:S02]  /*6270*/  UIADD3 UR8, UPT, UPT, -UR5, URZ, URZ ;  /* 0x000000ff05087290 */ /* 0x000fe4000fffe1ff */
[----:B------:R-:W-:Y:S01]  /*6280*/  UIADD3 UR10, UPT, UPT, -UR11, URZ, URZ ;  /* 0x000000ff0b0a7290 */ /* 0x000fe2000fffe1ff */
[----:B------:R-:W-:Y:S01]  /*6290*/  @!UP0 UMOV UR4, UR9 ;  /* 0x0000000900048c82 */ /* 0x000fe20008000000 */
[----:B------:R-:W-:Y:S02]  /*62a0*/  UIADD3 UR9, UPT, UPT, -UR6, URZ, URZ ;  /* 0x000000ff06097290 */ /* 0x000fe4000fffe1ff */
[----:B------:R-:W-:Y:S02]  /*62b0*/  @!UP0 USHF.R.U32.HI UR4, URZ, UR41, UR4 ;  /* 0x00000029ff048299 */ /* 0x000fe40008011604 */
[----:B------:R-:W-:Y:S02]  /*62c0*/  UIMAD UR10, UR42, UR10, UR6 ;  /* 0x0000000a2a0a72a4 */ /* 0x000fe4000f8e0206 */
[----:B------:R-:W-:Y:S04]  /*62d0*/  @!UP0 USEL UR4, UR5, UR4, !UP2 ;  /* 0x0000000405048287 */ /* 0x000fe8000d000000 */
[----:B------:R-:W-:Y:S02]  /*62e0*/  @!UP0 UIMAD UR10, UR7, UR10, UR4 ;  /* 0x0000000a070a82a4 */ /* 0x000fe4000f8e0204 */
[----:B------:R-:W-:Y:S02]  /*62f0*/  @!UP0 UIADD3 UR11, UPT, UPT, UR11, -UR4, URZ ;  /* 0x800000040b0b8290 */ /* 0x000fe4000fffe0ff */
[----:B------:R-:W-:Y:S02]  /*6300*/  UIMAD UR7, UR43, UR8, UR38 ;  /* 0x000000082b0772a4 */ /* 0x000fe4000f8e0226 */
[----:B------:R-:W-:Y:S02]  /*6310*/  @!UP0 UIMAD UR6, UR11, UR42, UR5 ;  /* 0x0000002a0b0682a4 */ /* 0x000fe4000f8e0205 */
[----:B------:R-:W-:Y:S01]  /*6320*/  UIMAD UR4, UR50, UR9, UR37 ;  /* 0x00000009320472a4 */ /* 0x000fe2000f8e0225 */
[----:B------:R-:W-:Y:S02]  /*6330*/  @!UP0 UMOV UR5, UR10 ;  /* 0x0000000a00058c82 */ /* 0x000fe40008000000 */
[----:B------:R-:W-:Y:S02]  /*6340*/  UIMAD UR38, UR5, UR43, UR7 ;  /* 0x0000002b052672a4 */ /* 0x000fe4000f8e0207 */
[----:B------:R-:W-:Y:S11]  /*6350*/  UIMAD UR37, UR6, UR50, UR4 ;  /* 0x00000032062572a4 */ /* 0x000ff6000f8e0204 */
[----:B------:R-:W-:Y:S01]  /*6360*/  @!UPT UIADD3 URZ, UPT, UPT, URZ, URZ, URZ ;  /* 0x000000fffffff290 */ /* 0x000fe2000fffe0ff */
.L_x_113:
[----:B-1----:R-:W-:Y:S01]  /*6370*/  UISETP.NE.AND UP0, UPT, UR39, 0x1, UPT ;  /* 0x000000012700788c */ /* 0x002fe2000bf05270 */
[----:B------:R-:W-:Y:S10]  /*6380*/  IADD3 R144, PT, PT, R144, 0x1, RZ ;  /* 0x0000000190907810 */ /* 0x000ff40007ffe0ff */
[----:B------:R-:W1:Y:S01]  /*6390*/  @!UP0 LDCU.128 UR12, c[0x0][0xb10] ;  /* 0x00016200ff0c87ac */ /* 0x000e620008000c00 */
[----:B------:R-:W3:Y:S01]  /*63a0*/  @!UP0 LDCU UR5, c[0x0][0xb0c] ;  /* 0x00016180ff0587ac */ /* 0x000ee20008000800 */
[----:B------:R-:W4:Y:S01]  /*63b0*/  @!UP0 LDCU UR10, c[0x0][0xb20] ;  /* 0x00016400ff0a87ac */ /* 0x000f220008000800 */
[----:B-1----:R-:W-:Y:S02]  /*63c0*/  UIMAD.WIDE.U32 UR8, UR38, UR12, URZ ;  /* 0x0000000c260872a5 */ /* 0x002fe4000f8e00ff */
[----:B------:R-:W-:Y:S02]  /*63d0*/  UIMAD.WIDE.U32 UR6, UR37, UR15, URZ ;  /* 0x0000000f250672a5 */ /* 0x000fe4000f8e00ff */
[----:B------:R-:W-:Y:S03]  /*63e0*/  @!UP0 UISETP.NE.AND UP1, UPT, UR14, 0x1, UPT ;  /* 0x000000010e00888c */ /* 0x000fe6000bf25270 */
[----:B------:R-:W-:Y:S01]  /*63f0*/  @!UP0 UMOV UR4, UR9 ;  /* 0x0000000900048c82 */ /* 0x000fe20008000000 */
[----:B---3--:R-:W-:Y:S02]  /*6400*/  @!UP0 UISETP.NE.AND UP2, UPT, UR5, 0x1, UPT ;  /* 0x000000010500888c */ /* 0x008fe4000bf45270 */
[----:B------:R-:W-:Y:S01]  /*6410*/  @!UP0 USHF.R.U32.HI UR4, URZ, UR13, UR4 ;  /* 0x0000000dff048299 */ /* 0x000fe20008011604 */
[----:B------:R-:W-:Y:S02]  /*6420*/  @!UP0 UMOV UR6, UR7 ;  /* 0x0000000700068c82 */ /* 0x000fe40008000000 */
[----:B----4-:R-:W-:Y:S02]  /*6430*/  @!UP0 USHF.R.U32.HI UR6, URZ, UR10, UR6 ;  /* 0x0000000aff068299 */ /* 0x010fe40008011606 */
[----:B------:R-:W-:Y:S02]  /*6440*/  @!UP0 USEL UR7, UR38, UR4, !UP2 ;  /* 0x0000000426078287 */ /* 0x000fe4000d000000 */
[----:B------:R-:W-:Y:S04]  /*6450*/  @!UP0 USEL UR6, UR37, UR6, !UP1 ;  /* 0x0000000625068287 */ /* 0x000fe8000c800000 */
[----:B------:R-:W-:Y:S02]  /*6460*/  @!UP0 UIADD3 UR4, UPT, UPT, -UR7, UR6, URZ ;  /* 0x0000000607048290 */ /* 0x000fe4000fffe1ff */
[----:B------:R-:W-:Y:S02]  /*6470*/  @!UP0 UIADD3 UR6, UPT, UPT, UR7, -UR6, URZ ;  /* 0x8000000607068290 */ /* 0x000fe4000fffe0ff */
[----:B------:R-:W-:Y:S02]  /*6480*/  @!UP0 UIMAD UR38, UR4, UR5, UR38 ;  /* 0x00000005042682a4 */ /* 0x000fe4000f8e0226 */
[----:B------:R-:W-:Y:S02]  /*6490*/  @!UP0 UIMAD UR37, UR6, UR14, UR37 ;  /* 0x0000000e062582a4 */ /* 0x000fe4000f8e0225 */
[----:B------:R-:W-:Y:S09]  /*64a0*/  ULOP3.LUT UP0, URZ, UR58, 0x1b0, URZ, 0xc0, !UPT ;  /* 0x000001b03aff7892 */ /* 0x000ff2000f80c0ff */
[----:B------:R-:W-:Y:S05]  /*64b0*/  BRA.U !UP0, `(.L_x_114) ;  /* 0x0000000108407547 */ /* 0x000fea000b800000 */
[----:B------:R-:W1:Y:S01]  /*64c0*/  LDCU.64 UR8, c[0x4][0x80] ;  /* 0x01001000ff0877ac */ /* 0x000e620008000a00 */
[----:B------:R-:W-:Y:S01]  /*64d0*/  MOV R3, 0x0 ;  /* 0x0000000000037802 */ /* 0x000fe20000000f00 */
[----:B------:R-:W-:Y:S02]  /*64e0*/  HFMA2 R12, -RZ, RZ, 0, 5.9604644775390625e-08 ;  /* 0x00000001ff0c7431 */ /* 0x000fe400000001ff */
[----:B------:R-:W-:Y:S02]  /*64f0*/  IMAD.MOV.U32 R8, RZ, RZ, 0x70 ;  /* 0x00000070ff087424 */ /* 0x000fe400078e00ff */
[----:B------:R-:W-:Y:S01]  /*6500*/  IMAD.MOV.U32 R13, RZ, RZ, RZ ;  /* 0x000000ffff0d7224 */ /* 0x000fe200078e00ff */
[----:B------:R-:W3:Y:S01]  /*6510*/  LDCU.64 UR6, c[0x4][0x88] ;  /* 0x01001100ff0677ac */ /* 0x000ee20008000a00 */
[----:B------:R-:W4:Y:S01]  /*6520*/  LDC.64 R2, c[0x4][R3] ;  /* 0x0100000003027b82 */ /* 0x000f220000000a00 */
[----:B------:R-:W2:Y:S01]  /*6530*/  LDCU.64 UR4, c[0x4][0x8] ;  /* 0x01000100ff0477ac */ /* 0x000ea20008000a00 */
[----:B-1----:R-:W-:Y:S01]  /*6540*/  MOV R5, UR9 ;  /* 0x0000000900057c02 */ /* 0x002fe20008000f00 */
[----:B------:R-:W-:Y:S01]  /*6550*/  IMAD.U32 R4, RZ, RZ, UR8 ;  /* 0x00000008ff047e24 */ /* 0x000fe2000f8e00ff */
[----:B---3--:R-:W-:Y:S01]  /*6560*/  MOV R7, UR7 ;  /* 0x0000000700077c02 */ /* 0x008fe20008000f00 */
[----:B------:R-:W-:Y:S01]  /*6570*/  IMAD.U32 R6, RZ, RZ, UR6 ;  /* 0x00000006ff067e24 */ /* 0x000fe2000f8e00ff */
[----:B--2---:R-:W-:Y:S01]  /*6580*/  MOV R11, UR5 ;  /* 0x00000005000b7c02 */ /* 0x004fe20008000f00 */
[----:B------:R-:W-:Y:S02]  /*6590*/  IMAD.U32 R10, RZ, RZ, UR4 ;  /* 0x00000004ff0a7e24 */ /* 0x000fe4000f8e00ff */
[----:B------:R-:W-:Y:S07]  /*65a0*/  LEPC R20, `(.L_x_114) ;  /* 0x000000001014794e */ /* 0x000fee0000000000 */
[----:B----45:R-:W-:Y:S05]  /*65b0*/  CALL.ABS.NOINC R2 ;  /* 0x0000000002007343 */ /* 0x030fea0003c00000 */
.L_x_114:
[----:B------:R-:W-:Y:S01]  /*65c0*/  LOP3.LUT P0, RZ, R151, 0x1b0, RZ, 0xc0, !PT ;  /* 0x000001b097ff7812 */ /* 0x000fe2000780c0ff */
[----:B------:R-:W-:Y:S11]  /*65d0*/  BSSY.RECONVERGENT B6, `(.L_x_115) ;  /* 0x0000013000067945 */ /* 0x000ff60003800200 */
[----:B------:R-:W-:Y:S01]  /*65e0*/  @!UPT UIADD3 URZ, UPT, UPT, URZ, URZ, URZ ;  /* 0x000000fffffff290 */ /* 0x000fe2000fffe0ff */
[----:B------:R-:W-:Y:S05]  /*65f0*/  @!P0 BRA `(.L_x_116) ;  /* 0x0000000000408947 */ /* 0x000fea0003800000 */
        /* <DEDUP_REMOVED lines=16> */
.L_x_116:
[----:B------:R-:W-:Y:S05]  /*6700*/  BSYNC.RECONVERGENT B6 ;  /* 0x0000000000067941 */ /* 0x000fea0003800200 */
.L_x_115:
[----:B------:R-:W-:Y:S01]  /*6710*/  ISETP.NE.U32.AND P3, PT, R138, RZ, PT ;  /* 0x000000ff8a00720c */ /* 0x000fe20003f65070 */
[----:B------:R-:W-:Y:S01]  /*6720*/  UISETP.NE.AND UP1, UPT, UR60, URZ, UPT ;  /* 0x000000ff3c00728c */ /* 0x000fe2000bf25270 */
[----:B------:R-:W-:Y:S02]  /*6730*/  ISETP.NE.U32.AND P4, PT, R134, RZ, PT ;  /* 0x000000ff8600720c */ /* 0x000fe40003f85070 */
[----:B------:R-:W-:Y:S02]  /*6740*/  ISETP.NE.AND.EX P3, PT, R139, RZ, PT, P3 ;  /* 0x000000ff8b00720c */ /* 0x000fe40003f65330 */
[----:B------:R-:W-:Y:S02]  /*6750*/  PLOP3.LUT P1, PT, PT, PT, PT, 0x8, 0x80 ;  /* 0x000000000080781c */ /* 0x000fe40003f2e170 */
[----:B------:R-:W-:Y:S02]  /*6760*/  PLOP3.LUT P0, PT, PT, PT, UP1, 0x80, 0x8 ;  /* 0x000000000008781c */ /* 0x000fe40003f0f018 */
[----:B------:R-:W-:Y:S02]  /*6770*/  ISETP.NE.AND.EX P4, PT, R135, RZ, PT, P4 ;  /* 0x000000ff8700720c */ /* 0x000fe40003f85340 */
[----:B------:R-:W1:Y:S09]  /*6780*/  @UP1 LDCU.64 UR4, c[0x0][0x888] ;  /* 0x00011100ff0417ac */ /* 0x000e720008000a00 */
[----:B------:R-:W-:Y:S01]  /*6790*/  @P0 PLOP3.LUT P1, PT, P3, PT, PT, 0x80, 0x8 ;  /* 0x000000000008081c */ /* 0x000fe20001f2f070 */
[----:B-1----:R-:W-:Y:S04]  /*67a0*/  @UP1 UISETP.NE.U32.AND UP0, UPT, UR4, URZ, UPT ;  /* 0x000000ff0400128c */ /* 0x002fe8000bf05070 */
[----:B------:R-:W-:Y:S04]  /*67b0*/  @UP1 UISETP.NE.AND.EX UP0, UPT, UR5, URZ, UPT, UP0 ;  /* 0x000000ff0500128c */ /* 0x000fe8000bf05300 */
[----:B------:R-:W-:Y:S01]  /*67c0*/  @UP1 USEL UR4, URZ, 0xffffffff, UP0 ;  /* 0xffffffffff041887 */ /* 0x000fe20008000000 */
[----:B------:R-:W-:Y:S11]  /*67d0*/  @!P3 BRA `(.L_x_117) ;  /* 0x000000000030b947 */ /* 0x000ff60003800000 */
[----:B------:R-:W-:Y:S01]  /*67e0*/  ISETP.NE.U32.AND P2, PT, R136, RZ, PT ;  /* 0x000000ff8800720c */ /* 0x000fe20003f45070 */
[----:B------:R-:W1:Y:S01]  /*67f0*/  LDCU.64 UR6, c[0x0][0x358] ;  /* 0x00006b00ff0677ac */ /* 0x000e620008000a00 */
[----:B------:R-:W-:Y:S02]  /*6800*/  IMAD.MOV.U32 R141, RZ, RZ, 0x1 ;  /* 0x00000001ff8d7424 */ /* 0x000fe400078e00ff */
[----:B------:R-:W-:Y:S11]  /*6810*/  ISETP.NE.AND.EX P2, PT, R137, RZ, PT, P2 ;  /* 0x000000ff8900720c */ /* 0x000ff60003f45320 */
[----:B------:R-:W-:Y:S02]  /*6820*/  @!UPT UIADD3 URZ, UPT, UPT, URZ, URZ, URZ ;  /* 0x000000fffffff290 */ /* 0x000fe4000fffe0ff */
[----:B------:R-:W3:Y:S01]  /*6830*/  @P2 LDC.64 R2, c[0x0][0x888] ;  /* 0x00022200ff022b82 */ /* 0x000ee20000000a00 */
[----:B--2---:R-:W-:Y:S04]  /*6840*/  @P2 IMAD R0, R138, UR36, RZ ;  /* 0x000000248a002c24 */ /* 0x004fe8000f8e02ff */
[----:B---3--:R-:W-:Y:S04]  /*6850*/  @P2 IMAD.WIDE R2, R0, 0x4, R2 ;  /* 0x0000000400022825 */ /* 0x008fe800078e0202 */
[----:B------:R-:W-:Y:S01]  /*6860*/  HFMA2 R0, -RZ, RZ, 0, 5.9604644775390625e-08 ;  /* 0x00000001ff007431 */ /* 0x000fe200000001ff */
[----:B-1---5:R1:W5:Y:S04]  /*6870*/  @P2 LDG.E R71, desc[UR6][R2.64] ;  /* 0x0000000602472981 */ /* 0x022368000c1e1900 */
[----:B------:R-:W-:Y:S01]  /*6880*/  @!P2 PRMT R141, R0, 0x7610, R141 ;  /* 0x00007610008da816 */ /* 0x000fe2000000008d */
[----:B-1----:R-:W3:Y:S06]  /*6890*/  @!P2 LDC R71, c[0x0][0x880] ;  /* 0x00022000ff47ab82 */ /* 0x002eec0000000800 */
.L_x_117:
[----:B------:R-:W-:Y:S05]  /*68a0*/  @!P4 BRA `(.L_x_118) ;  /* 0x000000000024c947 */ /* 0x000fea0003800000 */
[----:B------:R-:W-:Y:S01]  /*68b0*/  ISETP.NE.U32.AND P2, PT, R132, RZ, PT ;  /* 0x000000ff8400720c */ /* 0x000fe20003f45070 */
[----:B------:R-:W1:Y:S03]  /*68c0*/  LDCU.64 UR6, c[0x0][0x358] ;  /* 0x00006b00ff0677ac */ /* 0x000e660008000a00 */
[----:B------:R-:W-:Y:S11]  /*68d0*/  ISETP.NE.AND.EX P2, PT, R133, RZ, PT, P2 ;  /* 0x000000ff8500720c */ /* 0x000ff60003f45320 */
[----:B------:R-:W-:Y:S02]  /*68e0*/  @!UPT UIADD3 URZ, UPT, UPT, URZ, URZ, URZ ;  /* 0x000000fffffff290 */ /* 0x000fe4000fffe0ff */
[----:B------:R-:W4:Y:S01]  /*68f0*/  @P2 LDC.64 R2, c[0x0][0x8a8] ;  /* 0x00022a00ff022b82 */ /* 0x000f220000000a00 */
[----:B--2---:R-:W-:Y:S04]  /*6900*/  @P2 IMAD R0, R134, UR36, RZ ;  /* 0x0000002486002c24 */ /* 0x004fe8000f8e02ff */
[----:B----4-:R-:W-:Y:S05]  /*6910*/  @P2 IMAD.WIDE R2, R0, 0x4, R2 ;  /* 0x0000000400022825 */ /* 0x010fea00078e0202 */
[----:B-1---5:R1:W5:Y:S02]  /*6920*/  @P2 LDG.E R70, desc[UR6][R2.64] ;  /* 0x0000000602462981 */ /* 0x022364000c1e1900 */
[----:B-1----:R-:W4:Y:S02]  /*6930*/  @!P2 LDC R70, c[0x0][0x8a0] ;  /* 0x00022800ff46ab82 */ /* 0x002f240000000800 */
.L_x_118:
[----:B---3-5:R-:W-:Y:S01]  /*6940*/  @P0 FSETP.NEU.AND P4, PT, R71, RZ, PT ;  /* 0x000000ff4700020b */ /* 0x028fe20003f8d000 */
[----:B--2---:R-:W-:Y:S01]  /*6950*/  IMAD.U32 R0, RZ, RZ, UR4 ;  /* 0x00000004ff007e24 */ /* 0x004fe2000f8e00ff */
[----:B------:R-:W-:Y:S01]  /*6960*/  @P0 LOP3.LUT P2, RZ, R141, 0xff, RZ, 0xc0, !PT ;  /* 0x000000ff8dff0812 */ /* 0x000fe2000784c0ff */
[----:B------:R-:W-:Y:S01]  /*6970*/  BSSY B1, `(.L_x_119) ;  /* 0x000003e000017945 */ /* 0x000fe20003800000 */
[----:B------:R-:W-:Y:S02]  /*6980*/  @P0 SEL R2, RZ, 0xffffffff, P4 ;  /* 0xffffffffff020807 */ /* 0x000fe40002000000 */
[----:B------:R-:W-:Y:S02]  /*6990*/  CS2R R18, SRZ ;  /* 0x0000000000127805 */ /* 0x000fe4000001ff00 */
[----:B------:R-:W-:Y:S02]  /*69a0*/  LEA R143, R68, UR44, 0x3 ;  /* 0x0000002c448f7c11 */ /* 0x000fe4000f8e18ff */
[----:B------:R-:W-:Y:S02]  /*69b0*/  CS2R R16, SRZ ;  /* 0x0000000000107805 */ /* 0x000fe4000001ff00 */
[----:B------:R-:W-:Y:S02]  /*69c0*/  @P1 SEL R2, R0, R2, !P2 ;  /* 0x0000000200021207 */ /* 0x000fe40005000000 */
[----:B------:R-:W-:Y:S02]  /*69d0*/  CS2R R26, SRZ ;  /* 0x00000000001a7805 */ /* 0x000fe4000001ff00 */
[----:B------:R-:W-:Y:S02]  /*69e0*/  SHF.L.U32 R4, R147, 0x1f, RZ ;  /* 0x0000001f93047819 */ /* 0x000fe400000006ff */
[----:B------:R-:W-:Y:S02]  /*69f0*/  CS2R R24, SRZ ;  /* 0x0000000000187805 */ /* 0x000fe4000001ff00 */
[----:B------:R-:W-:Y:S02]  /*6a00*/  @P0 LOP3.LUT R2, R2, 0x1, RZ, 0xc0, !PT ;  /* 0x0000000102020812 */ /* 0x000fe400078ec0ff */
[----:B------:R-:W-:Y:S02]  /*6a10*/  CS2R R30, SRZ ;  /* 0x00000000001e7805 */ /* 0x000fe4000001ff00 */
[----:B------:R-:W-:Y:S02]  /*6a20*/  PLOP3.LUT P5, PT, PT, PT, PT, 0x8, 0x80 ;  /* 0x000000000080781c */ /* 0x000fe40003fae170 */
[----:B------:R-:W-:Y:S02]  /*6a30*/  CS2R R28, SRZ ;  /* 0x00000000001c7805 */ /* 0x000fe4000001ff00 */
[----:B------:R-:W-:Y:S01]  /*6a40*/  ISETP.NE.U32.OR P1, PT, R2, 0x1, !P0 ;  /* 0x000000010200780c */ /* 0x000fe20004725470 */
[----:B------:R-:W-:Y:S01]  /*6a50*/  IMAD R2, R68, 0x40, R69 ;  /* 0x0000004044027824 */ /* 0x000fe200078e0245 */
[----:B------:R-:W-:Y:S02]  /*6a60*/  CS2R R34, SRZ ;  /* 0x0000000000227805 */ /* 0x000fe4000001ff00 */
[----:B------:R-:W-:Y:S09]  /*6a70*/  CS2R R32, SRZ ;  /* 0x0000000000207805 */ /* 0x000ff2000001ff00 */
[----:B------:R-:W-:Y:S04]  /*6a80*/  @P1 SHF.L.U32 R0, R145, 0x1f, RZ ;  /* 0x0000001f91001819 */ /* 0x000fe800000006ff */
[----:B------:R-:W1:Y:S01]  /*6a90*/  @P1 SYNCS.PHASECHK.TRANS64.TRYWAIT P0, [UR44+0x140], R0 ;  /* 0x00014000ff0015a7 */ /* 0x000e62000800112c */
[----:B------:R2:W3:Y:S01]  /*6aa0*/  SYNCS.PHASECHK.TRANS64.TRYWAIT P4, [R143+URZ+0x180], R4 ;  /* 0x000180048f0075a7 */ /* 0x0004e200080811ff */
[----:B-1----:R-:W-:Y:S01]  /*6ab0*/  @P1 PLOP3.LUT P5, PT, P0, PT, PT, 0x8, 0x80 ;  /* 0x000000000080181c */ /* 0x002fe200007ae170 */
[----:B------:R-:W-:Y:S01]  /*6ac0*/  @!UPT UIADD3 URZ, UPT, UPT, URZ, URZ, URZ ;  /* 0x000000fffffff290 */ /* 0x000fe2000fffe0ff */
[----:B--23--:R-:W-:Y:S11]  /*6ad0*/  @!P1 BRA `(.L_x_120) ;  /* 0x00000000009c9947 */ /* 0x00cff60003800000 */
[----:B------:R-:W-:Y:S01]  /*6ae0*/  ISETP.NE.U32.AND P0, PT, RZ, UR56, PT ;  /* 0x00000038ff007c0c */ /* 0x000fe2000bf05070 */
[----:B------:R-:W-:Y:S01]  /*6af0*/  BSSY B0, `(.L_x_121) ;  /* 0x0000016000007945 */ /* 0x000fe20003800000 */
[----:B------:R-:W-:Y:S02]  /*6b00*/  FSETP.NEU.AND P2, PT, R71, RZ, PT ;  /* 0x000000ff4700720b */ /* 0x000fe40003f4d000 */
[----:B------:R-:W-:Y:S02]  /*6b10*/  CS2R R34, SRZ ;  /* 0x0000000000227805 */ /* 0x000fe4000001ff00 */
[----:B------:R-:W-:Y:S02]  /*6b20*/  ISETP.NE.AND.EX P0, PT, RZ, UR57, PT, P0 ;  /* 0x00000039ff007c0c */ /* 0x000fe4000bf05300 */
[----:B------:R-:W-:Y:S02]  /*6b30*/  CS2R R32, SRZ ;  /* 0x0000000000207805 */ /* 0x000fe4000001ff00 */
[----:B------:R-:W-:Y:S02]  /*6b40*/  LOP3.LUT P1, RZ, R141, 0xff, RZ, 0xc0, !PT ;  /* 0x000000ff8dff7812 */ /* 0x000fe4000782c0ff */
[----:B------:R-:W-:Y:S02]  /*6b50*/  CS2R R30, SRZ ;  /* 0x00000000001e7805 */ /* 0x000fe4000001ff00 */
[----:B------:R-:W-:Y:S02]  /*6b60*/  SEL R0, RZ, 0xffffffff, P2 ;  /* 0xffffffffff007807 */ /* 0x000fe40001000000 */
[----:B------:R-:W-:Y:S02]  /*6b70*/  CS2R R28, SRZ ;  /* 0x00000000001c7805 */ /* 0x000fe4000001ff00 */
[----:B------:R-:W-:Y:S02]  /*6b80*/  SEL R3, RZ, 0xffffffff, P0 ;  /* 0xffffffffff037807 */ /* 0x000fe40000000000 */
[----:B------:R-:W-:Y:S02]  /*6b90*/  CS2R R26, SRZ ;  /* 0x00000000001a7805 */ /* 0x000fe4000001ff00 */
[----:B------:R-:W-:Y:S02]  /*6ba0*/  CS2R R24, SRZ ;  /* 0x0000000000187805 */ /* 0x000fe4000001ff00 */
[----:B------:R-:W-:Y:S02]  /*6bb0*/  CS2R R18, SRZ ;  /* 0x0000000000127805 */ /* 0x000fe4000001ff00 */
[----:B------:R-:W-:Y:S02]  /*6bc0*/  @P3 SEL R0, R3, R0, !P1 ;  /* 0x0000000003003207 */ /* 0x000fe40004800000 */
[----:B------:R-:W-:Y:S02]  /*6bd0*/  CS2R R16, SRZ ;  /* 0x0000000000107805 */ /* 0x000fe4000001ff00 */
[----:B------:R-:W-:Y:S04]  /*6be0*/  LOP3.LUT R0, R0, 0x1, RZ, 0xc0, !PT ;  /* 0x0000000100007812 */ /* 0x000fe800078ec0ff */
[----:B------:R-:W-:Y:S01]  /*6bf0*/  ISETP.NE.U32.AND P0, PT, R0, 0x1, PT ;  /* 0x000000010000780c */ /* 0x000fe20003f05070 */
[----:B------:R-:W-:Y:S01]  /*6c00*/  @!UPT UIADD3 URZ, UPT, UPT, URZ, URZ, URZ ;  /* 0x000000fffffff290 */ /* 0x000fe2000fffe0ff */
[----:B------:R-:W-:Y:S11]  /*6c10*/  @!P5 BRA `(.L_x_122) ;  /* 0x00000000000cd947 */ /* 0x000ff60003800000 */
[----:B------:R-:W-:Y:S04]  /*6c20*/  SHF.L.U32 R3, R145, 0x1f, RZ ;  /* 0x0000001f91037819 */ /* 0x000fe800000006ff */
[----:B------:R-:W1:Y:S02]  /*6c30*/  SYNCS.PHASECHK.TRANS64.TRYWAIT P1, [UR44+0x140], R3 ;  /* 0x00014003ff0075a7 */ /* 0x000e64000802112c */
[----:B-1----:R-:W-:Y:S05]  /*6c40*/  @!P1 BRA `(.L_x_123) ;  /* 0x0000002400309947 */ /* 0x002fea0003800000 */
.L_x_122:
[----:B------:R-:W-:Y:S05]  /*6c50*/  BSYNC B0 ;  /* 0x0000000000007941 */ /* 0x000fea0003800000 */
.L_x_121:
[----:B------:R2:W3:Y:S01]  /*6c60*/  @P0 LDS.128 R32, [R140+UR44+0x400] ;  /* 0x0004002c8c200984 */ /* 0x0004e20008000c00 */
[----:B------:R-:W5:Y:S01]  /*6c70*/  S2UR UR5, SR_CgaCtaId ;  /* 0x00000000000579c3 */ /* 0x000f620000008800 */
[----:B------:R-:W-:Y:S01]  /*6c80*/  UIADD3 UR4, UPT, UPT, UR44, 0x148, URZ ;  /* 0x000001482c047890 */ /* 0x000fe2000fffe0ff */
[----:B------:R-:W-:Y:S01]  /*6c90*/  LOP3.LUT R145, R145, 0x1, RZ, 0x3c, !PT ;  /* 0x0000000191917812 */ /* 0x000fe200078e3cff */
[----:B------:R2:W1:Y:S04]  /*6ca0*/  @P0 LDS.128 R28, [R150+0x10] ;  /* 0x00001000961c0984 */ /* 0x0004680000000c00 */
[----:B------:R2:W1:Y:S04]  /*6cb0*/  @P0 LDS.128 R24, [R149+0x20] ;  /* 0x0000200095180984 */ /* 0x0004680000000c00 */
[----:B------:R2:W1:Y:S01]  /*6cc0*/  @P0 LDS.128 R16, [R148+0x30] ;  /* 0x0000300094100984 */ /* 0x0004620000000c00 */
[----:B------:R-:W-:Y:S01]  /*6cd0*/  @!PT LDS RZ, [RZ] ;  /* 0x00000000fffff984 */ /* 0x000fe20000000800 */
[----:B------:R-:W-:Y:S01]  /*6ce0*/  @!PT LDS RZ, [RZ] ;  /* 0x00000000fffff984 */ /* 0x000fe20000000800 */
[----:B------:R-:W-:Y:S01]  /*6cf0*/  @!PT LDS RZ, [RZ] ;  /* 0x00000000fffff984 */ /* 0x000fe20000000800 */
[----:B------:R-:W-:Y:S01]  /*6d00*/  @!PT LDS RZ, [RZ] ;  /* 0x00000000fffff984 */ /* 0x000fe20000000800 */
[----:B------:R4:W-:Y:S06]  /*6d10*/  MEMBAR.ALL.CTA ;  /* 0x0000000000007992 */ /* 0x0009ec0000008000 */
[----:B----4-:R-:W4:Y:S01]  /*6d20*/  FENCE.VIEW.ASYNC.S ;  /* 0x00000000000073c6 */ /* 0x010f220000000000 */
[----:B-----5:R-:W-:Y:S09]  /*6d30*/  UPRMT UR4, UR5, 0x654, UR4 ;  /* 0x0000065405047896 */ /* 0x020ff20008000004 */
[----:B----4-:R-:W-:Y:S03]  /*6d40*/  SYNCS.ARRIVE.TRANS64.RED.A1T0 RZ, [UR4], RZ ;  /* 0x000000ffffff79a7 */ /* 0x010fe60008100404 */
.L_x_120:
[----:B------:R-:W-:Y:S05]  /*6d50*/  BSYNC B1 ;  /* 0x0000000000017941 */ /* 0x000fea0003800000 */
.L_x_119:
[----:B-1----:R-:W-:Y:S04]  /*6d60*/  SHF.R.U32.HI R0, RZ, 0x15, R2 ;  /* 0x00000015ff007819 */ /* 0x002fe80000011602 */
[----:B------:R-:W-:Y:S01]  /*6d70*/  LOP3.LUT P0, RZ, R0, 0x3, R142, 0x48, !PT ;  /* 0x0000000300ff7812 */ /* 0x000fe2000780488e */
[----:B------:R-:W-:Y:S01]  /*6d80*/  @!UPT UIADD3 URZ, UPT, UPT, URZ, URZ, URZ ;  /* 0x000000fffffff290 */ /* 0x000fe2000fffe0ff */
[----:B------:R-:W-:Y:S11]  /*6d90*/  @P4 BRA `(.L_x_124) ;  /* 0x0000000000084947 */ /* 0x000ff60003800000 */
[----:B------:R-:W1:Y:S02]  /*6da0*/  SYNCS.PHASECHK.TRANS64.TRYWAIT P1, [R143+URZ+0x180], R4 ;  /* 0x000180048f0075a7 */ /* 0x000e6400080211ff */
[----:B-1----:R-:W-:Y:S05]  /*6db0*/  @!P1 BRA `(.L_x_125) ;  /* 0x0000002000ec9947 */ /* 0x002fea0003800000 */
.L_x_124:
[----:B------:R-:W-:Y:S05]  /*6dc0*/  @!P0 BRA `(.L_x_126) ;  /* 0x0000000000408947 */ /* 0x000fea0003800000 */
[----:B------:R-:W1:Y:S01]  /*6dd0*/  LDCU.64 UR8, c[0x4][0x70] ;  /* 0x01000e00ff0877ac */ /* 0x000e620008000a00 */
[----:B------:R-:W-:Y:S01]  /*6de0*/  MOV R15, 0x0 ;  /* 0x00000000000f7802 */ /* 0x000fe20000000f00 */
[----:B------:R-:W-:Y:S02]  /*6df0*/  HFMA2 R12, -RZ, RZ, 0, 5.9604644775390625e-08 ;  /* 0x00000001ff0c7431 */ /* 0x000fe400000001ff */
[----:B------:R-:W-:Y:S02]  /*6e00*/  IMAD.MOV.U32 R8, RZ, RZ, 0x192 ;  /* 0x00000192ff087424 */ /* 0x000fe400078e00ff */
[----:B------:R-:W-:Y:S01]  /*6e10*/  IMAD.MOV.U32 R13, RZ, RZ, RZ ;  /* 0x000000ffff0d7224 */ /* 0x000fe200078e00ff */
[----:B------:R-:W5:Y:S01]  /*6e20*/  LDCU.64 UR6, c[0x4][0x78] ;  /* 0x01000f00ff0677ac */ /* 0x000f620008000a00 */
[----:B------:R-:W2:Y:S01]  /*6e30*/  LDC.64 R14, c[0x4][R15] ;  /* 0x010000000f0e7b82 */ /* 0x000ea20000000a00 */
[----:B------:R-:W3:Y:S01]  /*6e40*/  LDCU.64 UR4, c[0x4][0x10] ;  /* 0x01000200ff0477ac */ /* 0x000ee20008000a00 */
[----:B-1----:R-:W-:Y:S01]  /*6e50*/  MOV R5, UR9 ;  /* 0x0000000900057c02 */ /* 0x002fe20008000f00 */
[----:B------:R-:W-:Y:S01]  /*6e60*/  IMAD.U32 R4, RZ, RZ, UR8 ;  /* 0x00000008ff047e24 */ /* 0x000fe2000f8e00ff */
[----:B-----5:R-:W-:Y:S01]  /*6e70*/  MOV R7, UR7 ;  /* 0x0000000700077c02 */ /* 0x020fe20008000f00 */
[----:B------:R-:W-:Y:S01]  /*6e80*/  IMAD.U32 R6, RZ, RZ, UR6 ;  /* 0x00000006ff067e24 */ /* 0x000fe2000f8e00ff */
[----:B---3--:R-:W-:Y:S01]  /*6e90*/  MOV R11, UR5 ;  /* 0x00000005000b7c02 */ /* 0x008fe20008000f00 */
[----:B------:R-:W-:Y:S02]  /*6ea0*/  IMAD.U32 R10, RZ, RZ, UR4 ;  /* 0x00000004ff0a7e24 */ /* 0x000fe4000f8e00ff */
[----:B------:R-:W-:Y:S07]  /*6eb0*/  LEPC R20, `(.L_x_126) ;  /* 0x000000001014794e */ /* 0x000fee0000000000 */
[----:B--2-4-:R-:W-:Y:S05]  /*6ec0*/  CALL.ABS.NOINC R14 ;  /* 0x000000000e007343 */ /* 0x014fea0003c00000 */
.L_x_126:
[----:B------:R-:W-:Y:S01]  /*6ed0*/  LOP3.LUT P0, RZ, R131, 0x60, RZ, 0xc0, !PT ;  /* 0x0000006083ff7812 */ /* 0x000fe2000780c0ff */
[----:B------:R-:W-:Y:S05]  /*6ee0*/  WARPSYNC.ALL ;  /* 0x0000000000007948 */ /* 0x000fea0003800000 */
[----:B------:R-:W-:Y:S01]  /*6ef0*/  R2UR UR4, R2 ;  /* 0x00000000020472ca */ /* 0x000fe200000e0000 */
[----:B------:R-:W-:Y:S01]  /*6f00*/  BSSY.RECONVERGENT B0, `(.L_x_127) ;  /* 0x000011f000007945 */ /* 0x000fe20003800200 */
[----:B---3--:R-:W-:Y:S02]  /*6f10*/  F2FP.F16.E4M3.UNPACK_B R2, R32 ;  /* 0x00000020ff02723e */ /* 0x008fe400020006ff */
[-C--:B------:R-:W-:Y:S02]  /*6f20*/  F2FP.F16.E4M3.UNPACK_B R21, R33.reuse ;  /* 0x00000021ff15723e */ /* 0x080fe400020006ff */
[----:B------:R-:W-:Y:S01]  /*6f30*/  F2FP.F16.E4M3.UNPACK_B R12, R28 ;  /* 0x0000001cff0c723e */ /* 0x000fe200020006ff */
[----:B------:R-:W-:Y:S01]  /*6f40*/  HADD2.F32 R0, -RZ, R2.H0_H0 ;  /* 0x20000002ff007230 */ /* 0x000fe20000004100 */
[----:B------:R-:W-:Y:S01]  /*6f50*/  F2FP.F16.E4M3.UNPACK_B R32, R32.H1 ;  /* 0x00000020ff20723e */ /* 0x000fe200030006ff */
[--C-:B------:R-:W-:Y:S01]  /*6f60*/  HADD2.F32 R73, -RZ, R21.reuse.H0_H0 ;  /* 0x20000015ff497230 */ /* 0x100fe20000004100 */
[----:B------:R-:W-:Y:S01]  /*6f70*/  F2FP.F16.E4M3.UNPACK_B R33, R33.H1 ;  /* 0x00000021ff21723e */ /* 0x000fe200030006ff */
[----:B------:R-:W-:Y:S01]  /*6f80*/  HADD2.F32 R74, -RZ, R21.H1_H1 ;  /* 0x30000015ff4a7230 */ /* 0x000fe20000004100 */
[-C--:B------:R-:W-:Y:S01]  /*6f90*/  F2FP.F16.E4M3.UNPACK_B R20, R34.reuse ;  /* 0x00000022ff14723e */ /* 0x080fe200020006ff */
[--C-:B------:R-:W-:Y:S01]  /*6fa0*/  HADD2.F32 R3, -RZ, R32.reuse.H0_H0 ;  /* 0x20000020ff037230 */ /* 0x100fe20000004100 */
[----:B------:R-:W-:Y:S01]  /*6fb0*/  F2FP.F16.E4M3.UNPACK_B R15, R34.H1 ;  /* 0x00000022ff0f723e */ /* 0x000fe200030006ff */
[----:B------:R-:W-:Y:S01]  /*6fc0*/  HADD2.F32 R72, -RZ, R32.H1_H1 ;  /* 0x30000020ff487230 */ /* 0x000fe20000004100 */
[-C--:B------:R-:W-:Y:S01]  /*6fd0*/  F2FP.F16.E4M3.UNPACK_B R14, R35.reuse ;  /* 0x00000023ff0e723e */ /* 0x080fe200020006ff */
[--C-:B------:R-:W-:Y:S01]  /*6fe0*/  HADD2.F32 R75, -RZ, R33.reuse.H0_H0 ;  /* 0x20000021ff4b7230 */ /* 0x100fe20000004100 */
[----:B------:R-:W-:Y:S01]  /*6ff0*/  F2FP.F16.E4M3.UNPACK_B R13, R35.H1 ;  /* 0x00000023ff0d723e */ /* 0x000fe200030006ff */
[----:B------:R-:W-:Y:S01]  /*7000*/  HADD2.F32 R76, -RZ, R33.H1_H1 ;  /* 0x30000021ff4c7230 */ /* 0x000fe20000004100 */
[----:B------:R-:W-:Y:S01]  /*7010*/  F2FP.F16.E4M3.UNPACK_B R28, R28.H1 ;  /* 0x0000001cff1c723e */ /* 0x000fe200030006ff */
[--C-:B------:R-:W-:Y:S01]  /*7020*/  HADD2.F32 R77, -RZ, R20.reuse.H0_H0 ;  /* 0x20000014ff4d7230 */ /* 0x100fe20000004100 */
[-C--:B------:R-:W-:Y:S01]  /*7030*/  F2FP.F16.E4M3.UNPACK_B R11, R29.reuse ;  /* 0x0000001dff0b723e */ /* 0x080fe200020006ff */
        /* <DEDUP_REMOVED lines=43> */
[----:B------:R-:W-:Y:S01]  /*72f0*/  IADD3 R143, PT, PT, R143, 0x1a0, RZ ;  /* 0x000001a08f8f7810 */ /* 0x000fe20007ffe0ff */
[----:B------:R-:W-:Y:S01]  /*7300*/  HADD2.F32 R100, -RZ, R6.H1_H1 ;  /* 0x30000006ff647230 */ /* 0x000fe20000004100 */
[----:B------:R-:W-:Y:S01]  /*7310*/  IADD3 R68, PT, PT, R68, 0x1, RZ ;  /* 0x0000000144447810 */ /* 0x000fe20007ffe0ff */
[--C-:B------:R-:W-:Y:S01]  /*7320*/  HADD2.F32 R101, -RZ, R5.reuse.H0_H0 ;  /* 0x20000005ff657230 */ /* 0x100fe20000004100 */
[----:B------:R-:W-:Y:S01]  /*7330*/  LOP3.LUT R143, R143, 0xfefffff8, RZ, 0xc0, !PT ;  /* 0xfefffff88f8f7812 */ /* 0x000fe200078ec0ff */
[----:B------:R-:W-:Y:S02]  /*7340*/  HADD2.F32 R102, -RZ, R5.H1_H1 ;  /* 0x30000005ff667230 */ /* 0x000fe40000004100 */
[--C-:B------:R-:W-:Y:S02]  /*7350*/  HADD2.F32 R103, -RZ, R4.reuse.H0_H0 ;  /* 0x20000004ff677230 */ /* 0x100fe40000004100 */
[----:B------:R-:W-:Y:S02]  /*7360*/  HADD2.F32 R104, -RZ, R4.H1_H1 ;  /* 0x30000004ff687230 */ /* 0x000fe40000004100 */
[----:B------:R-:W1:Y:S01]  /*7370*/  LDTM.x64 R4, tmem[UR4] ;  /* 0x00000004000479ee */ /* 0x000e620008340000 */
[----:B------:R-:W-:Y:S01]  /*7380*/  NOP ;  /* 0x0000000000007918 */ /* 0x000fe20000000000 */
[----:B-1----:R1:W-:Y:S01]  /*7390*/  SYNCS.ARRIVE.TRANS64.RED.A1T0 RZ, [R143+URZ], RZ ;  /* 0x000000ff8fff79a7 */ /* 0x0023e200081004ff */
[----:B------:R-:W-:Y:S02]  /*73a0*/  HADD2.F32 R2, -RZ, R2.H1_H1 ;  /* 0x30000002ff027230 */ /* 0x000fe40000004100 */
[--C-:B------:R-:W-:Y:S02]  /*73b0*/  HADD2.F32 R105, -RZ, R106.reuse.H0_H0 ;  /* 0x2000006aff697230 */ /* 0x100fe40000004100 */
        /* <DEDUP_REMOVED lines=9> */
[C---:B----4-:R-:W-:Y:S01]  /*7450*/  FMUL R4, R70.reuse, R4 ;  /* 0x0000000446047220 */ /* 0x050fe20000400000 */
[C---:B------:R-:W-:Y:S01]  /*7460*/  FMUL R5, R70.reuse, R5 ;  /* 0x0000000546057220 */ /* 0x040fe20000400000 */
[C---:B------:R-:W-:Y:S01]  /*7470*/  FMUL R8, R70.reuse, R8 ;  /* 0x0000000846087220 */ /* 0x040fe20000400000 */
[C---:B------:R-:W-:Y:S01]  /*7480*/  FMUL R9, R70.reuse, R9 ;  /* 0x0000000946097220 */ /* 0x040fe20000400000 */
[C---:B------:R-:W-:Y:S01]  /*7490*/  FFMA R4, R71.reuse, R0, R4 ;  /* 0x0000000047047223 */ /* 0x040fe20000000004 */
[C---:B------:R-:W-:Y:S01]  /*74a0*/  FFMA R5, R71.reuse, R2, R5 ;  /* 0x0000000247057223 */ /* 0x040fe20000000005 */
[C---:B------:R-:W-:Y:S01]  /*74b0*/  FMUL R12, R70.reuse, R12 ;  /* 0x0000000c460c7220 */ /* 0x040fe20000400000 */
[C---:B------:R-:W-:Y:S01]  /*74c0*/  FMUL R13, R70.reuse, R13 ;  /* 0x0000000d460d7220 */ /* 0x040fe20000400000 */
[C---:B------:R-:W-:Y:S01]  /*74d0*/  FMUL R0, R70.reuse, R16 ;  /* 0x0000001046007220 */ /* 0x040fe20000400000 */
[C---:B------:R-:W-:Y:S01]  /*74e0*/  FMUL R2, R70.reuse, R17 ;  /* 0x0000001146027220 */ /* 0x040fe20000400000 */
[C---:B------:R-:W-:Y:S01]  /*74f0*/  FMUL R17, R70.reuse, R24 ;  /* 0x0000001846117220 */ /* 0x040fe20000400000 */
[--C-:B------:R-:W-:Y:S02]  /*7500*/  HADD2.F32 R125, -RZ, R126.reuse.H0_H0 ;  /* 0x2000007eff7d7230 */ /* 0x100fe40000004100 */
[C---:B------:R-:W-:Y:S01]  /*7510*/  FMUL R6, R70.reuse, R6 ;  /* 0x0000000646067220 */ /* 0x040fe20000400000 */
[----:B------:R-:W-:Y:S02]  /*7520*/  HADD2.F32 R126, -RZ, R126.H1_H1 ;  /* 0x3000007eff7e7230 */ /* 0x000fe40000004100 */
[C---:B------:R-:W-:Y:S01]  /*7530*/  FMUL R7, R70.reuse, R7 ;  /* 0x0000000746077220 */ /* 0x040fe20000400000 */
[C---:B------:R-:W-:Y:S01]  /*7540*/  FMUL R10, R70.reuse, R10 ;  /* 0x0000000a460a7220 */ /* 0x040fe20000400000 */
[C---:B------:R-:W-:Y:S01]  /*7550*/  FFMA R6, R71.reuse, R3, R6 ;  /* 0x0000000347067223 */ /* 0x040fe20000000006 */
[C---:B------:R-:W-:Y:S01]  /*7560*/  FMUL R11, R70.reuse, R11 ;  /* 0x0000000b460b7220 */ /* 0x040fe20000400000 */
[C---:B------:R-:W-:Y:S01]  /*7570*/  FFMA R7, R71.reuse, R72, R7 ;  /* 0x0000004847077223 */ /* 0x040fe20000000007 */
[C---:B------:R-:W-:Y:S01]  /*7580*/  FFMA R8, R71.reuse, R73, R8 ;  /* 0x0000004947087223 */ /* 0x040fe20000000008 */
[C---:B------:R-:W-:Y:S01]  /*7590*/  FFMA R9, R71.reuse, R74, R9 ;  /* 0x0000004a47097223 */ /* 0x040fe20000000009 */
[C---:B------:R-:W-:Y:S01]  /*75a0*/  FFMA R10, R71.reuse, R75, R10 ;  /* 0x0000004b470a7223 */ /* 0x040fe2000000000a */
[C---:B------:R-:W-:Y:S01]  /*75b0*/  FFMA R11, R71.reuse, R76, R11 ;  /* 0x0000004c470b7223 */ /* 0x040fe2000000000b */
[C---:B------:R-:W-:Y:S01]  /*75c0*/  FFMA R12, R71.reuse, R77, R12 ;  /* 0x0000004d470c7223 */ /* 0x040fe2000000000c */
[----:B------:R-:W-:Y:S01]  /*75d0*/  FFMA R13, R71, R78, R13 ;  /* 0x0000004e470d7223 */ /* 0x000fe2000000000d */
[----:B------:R-:W-:Y:S01]  /*75e0*/  F2FP.SATFINITE.E4M3.F32.PACK_AB_MERGE_C R76, R7, R6, RZ ;  /* 0x00000006074c723e */ /* 0x000fe200048070ff */
[--C-:B------:R-:W-:Y:S02]  /*75f0*/  HADD2.F32 R74, -RZ, R129.reuse.H0_H0 ;  /* 0x20000081ff4a7230 */ /* 0x100fe40000004100 */
[C---:B------:R-:W-:Y:S01]  /*7600*/  FMUL R7, R70.reuse, R20 ;  /* 0x0000001446077220 */ /* 0x040fe20000400000 */
[----:B------:R-:W-:Y:S01]  /*7610*/  HADD2.F32 R75, -RZ, R129.H1_H1 ;  /* 0x30000081ff4b7230 */ /* 0x000fe20000004100 */
[----:B------:R-:W-:Y:S01]  /*7620*/  F2FP.SATFINITE.E4M3.F32.PACK_AB_MERGE_C R129, R11, R10, RZ ;  /* 0x0000000a0b81723e */ /* 0x000fe200048070ff */
        /* <DEDUP_REMOVED lines=12> */
[----:B------:R-:W-:Y:S01]  /*76f0*/  FFMA R3, R71, R83, R3 ;  /* 0x0000005347037223 */ /* 0x000fe20000000003 */
[C---:B------:R-:W-:Y:S01]  /*7700*/  FMUL R25, R70.reuse, R32 ;  /* 0x0000002046197220 */ /* 0x040fe20000400000 */
[----:B------:R-:W-:Y:S01]  /*7710*/  F2FP.SATFINITE.E4M3.F32.PACK_AB_MERGE_C R14, R15, R14, RZ ;  /* 0x0000000e0f0e723e */ /* 0x000fe200048070ff */
[C---:B------:R-:W-:Y:S01]  /*7720*/  FMUL R6, R70.reuse, R19 ;  /* 0x0000001346067220 */ /* 0x040fe20000400000 */
[C---:B------:R-:W-:Y:S01]  /*7730*/  FMUL R11, R70.reuse, R22 ;  /* 0x00000016460b7220 */ /* 0x040fe20000400000 */
[C---:B------:R-:W-:Y:S01]  /*7740*/  FMUL R22, R70.reuse, R29 ;  /* 0x0000001d46167220 */ /* 0x040fe20000400000 */
[C---:B------:R-:W-:Y:S01]  /*7750*/  FMUL R29, R70.reuse, R36 ;  /* 0x00000024461d7220 */ /* 0x040fe20000400000 */
[C---:B------:R-:W-:Y:S01]  /*7760*/  FFMA R6, R71.reuse, R84, R6 ;  /* 0x0000005447067223 */ /* 0x040fe20000000006 */
[C---:B------:R-:W-:Y:S01]  /*7770*/  FFMA R7, R71.reuse, R85, R7 ;  /* 0x0000005547077223 */ /* 0x040fe20000000007 */
[C---:B------:R-:W-:Y:S01]  /*7780*/  FFMA R10, R71.reuse, R86, R10 ;  /* 0x00000056470a7223 */ /* 0x040fe2000000000a */
[C---:B------:R-:W-:Y:S01]  /*7790*/  FFMA R11, R71.reuse, R87, R11 ;  /* 0x00000057470b7223 */ /* 0x040fe2000000000b */
[----:B------:R-:W-:Y:S01]  /*77a0*/  FMUL R16, R70, R23 ;  /* 0x0000001746107220 */ /* 0x000fe20000400000 */
[----:B------:R-:W-:Y:S01]  /*77b0*/  F2FP.SATFINITE.E4M3.F32.PACK_AB_MERGE_C R3, R6, R3, RZ ;  /* 0x000000030603723e */ /* 0x000fe200048070ff */
        /* <DEDUP_REMOVED lines=10> */
[----:B------:R-:W-:Y:S01]  /*7860*/  FMUL R30, R70, R37 ;  /* 0x00000025461e7220 */ /* 0x000fe20000400000 */
[----:B------:R-:W-:Y:S01]  /*7870*/  F2FP.SATFINITE.E4M3.F32.PACK_AB_MERGE_C R16, R10, R7, R16 ;  /* 0x000000070a10723e */ /* 0x000fe20004807010 */
        /* <DEDUP_REMOVED lines=23> */
[----:B------:R-:W-:Y:S01]  /*79f0*/  FFMA R31, R71, R103, R31 ;  /* 0x00000067471f7223 */ /* 0x000fe2000000001f */
[----:B------:R-:W-:Y:S01]  /*7a00*/  FMUL R45, R70, R52 ;  /* 0x00000034462d7220 */ /* 0x000fe20000400000 */
[----:B------:R-:W-:Y:S01]  /*7a10*/  F2FP.SATFINITE.E4M3.F32.PACK_AB_MERGE_C R19, R28, R27, RZ ;  /* 0x0000001b1c13723e */ /* 0x000fe200048070ff */
[C---:B------:R-:W-:Y:S01]  /*7a20*/  FMUL R52, R70.reuse, R59 ;  /* 0x0000003b46347220 */ /* 0x040fe20000400000 */
[C---:B------:R-:W-:Y:S01]  /*7a30*/  FMUL R59, R70.reuse, R66 ;  /* 0x00000042463b7220 */ /* 0x040fe20000400000 */
[----:B------:R-:W-:Y:S01]  /*7a40*/  F2FP.SATFINITE.E4M3.F32.PACK_AB_MERGE_C R66, R13, R12, R14 ;  /* 0x0000000c0d42723e */ /* 0x000fe2000480700e */
[----:B------:R-:W-:Y:S01]  /*7a50*/  FMUL R32, R70, R39 ;  /* 0x0000002746207220 */ /* 0x000fe20000400000 */
[--C-:B------:R-:W-:Y:S01]  /*7a60*/  HADD2.F32 R107, -RZ, R108.reuse.H0_H0 ;  /* 0x2000006cff6b7230 */ /* 0x100fe20000004100 */
[----:B------:R-:W-:Y:S01]  /*7a70*/  F2FP.SATFINITE.E4M3.F32.PACK_AB_MERGE_C R19, R26, R25, R19 ;  /* 0x000000191a13723e */ /* 0x000fe20004807013 */
[----:B------:R-:W-:Y:S02]  /*7a80*/  HADD2.F32 R108, -RZ, R108.H1_H1 ;  /* 0x3000006cff6c7230 */ /* 0x000fe40000004100 */
[C---:B------:R-:W-:Y:S01]  /*7a90*/  FFMA R32, R71.reuse, R104, R32 ;  /* 0x0000006847207223 */ /* 0x040fe20000000020 */
[C---:B------:R-:W-:Y:S01]  /*7aa0*/  FFMA R33, R71.reuse, R105, R33 ;  /* 0x0000006947217223 */ /* 0x040fe20000000021 */
[C---:B------:R-:W-:Y:S01]  /*7ab0*/  FFMA R34, R71.reuse, R106, R34 ;  /* 0x0000006a47227223 */ /* 0x040fe20000000022 */
[C---:B------:R-:W-:Y:S01]  /*7ac0*/  FMUL R35, R70.reuse, R42 ;  /* 0x0000002a46237220 */ /* 0x040fe20000400000 */
[----:B------:R-:W-:Y:S01]  /*7ad0*/  FMUL R42, R70, R49 ;  /* 0x00000031462a7220 */ /* 0x000fe20000400000 */
[----:B------:R-:W-:Y:S01]  /*7ae0*/  F2FP.SATFINITE.E4M3.F32.PACK_AB_MERGE_C R32, R32, R31, RZ ;  /* 0x0000001f2020723e */ /* 0x000fe200048070ff */
[C---:B------:R-:W-:Y:S01]  /*7af0*/  FMUL R49, R70.reuse, R56 ;  /* 0x0000003846317220 */ /* 0x040fe20000400000 */
[C---:B------:R-:W-:Y:S01]  /*7b00*/  FMUL R36, R70.reuse, R43 ;  /* 0x0000002b46247220 */ /* 0x040fe20000400000 */
[--C-:B------:R-:W-:Y:S02]  /*7b10*/  HADD2.F32 R111, -RZ, R112.reuse.H0_H0 ;  /* 0x20000070ff6f7230 */ /* 0x100fe40000004100 */
[C---:B------:R-:W-:Y:S01]  /*7b20*/  FFMA R35, R71.reuse, R107, R35 ;  /* 0x0000006b47237223 */ /* 0x040fe20000000023 */
[----:B------:R-:W-:Y:S02]  /*7b30*/  HADD2.F32 R112, -RZ, R112.H1_H1 ;  /* 0x30000070ff707230 */ /* 0x000fe40000004100 */
[C---:B------:R-:W-:Y:S01]  /*7b40*/  FMUL R39, R70.reuse, R46 ;  /* 0x0000002e46277220 */ /* 0x040fe20000400000 */
[C---:B------:R-:W-:Y:S01]  /*7b50*/  FFMA R36, R71.reuse, R108, R36 ;  /* 0x0000006c47247223 */ /* 0x040fe20000000024 */
[C---:B------:R-:W-:Y:S01]  /*7b60*/  FMUL R40, R70.reuse, R47 ;  /* 0x0000002f46287220 */ /* 0x040fe20000400000 */
[C---:B------:R-:W-:Y:S01]  /*7b70*/  FFMA R37, R71.reuse, R109, R37 ;  /* 0x0000006d47257223 */ /* 0x040fe20000000025 */
[C---:B------:R-:W-:Y:S01]  /*7b80*/  FFMA R38, R71.reuse, R110, R38 ;  /* 0x0000006e47267223 */ /* 0x040fe20000000026 */
        /* <DEDUP_REMOVED lines=8> */
[C---:B------:R-:W-:Y:S01]  /*7c10*/  FMUL R46, R70.reuse, R53 ;  /* 0x00000035462e7220 */ /* 0x040fe20000400000 */
[--C-:B------:R-:W-:Y:S02]  /*7c20*/  HADD2.F32 R119, -RZ, R120.reuse.H0_H0 ;  /* 0x20000078ff777230 */ /* 0x100fe40000004100 */
[C---:B------:R-:W-:Y:S01]  /*7c30*/  FMUL R50, R70.reuse, R57 ;  /* 0x0000003946327220 */ /* 0x040fe20000400000 */
[C---:B------:R-:W-:Y:S01]  /*7c40*/  FMUL R51, R70.reuse, R58 ;  /* 0x0000003a46337220 */ /* 0x040fe20000400000 */
[C---:B------:R-:W-:Y:S01]  /*7c50*/  FMUL R53, R70.reuse, R60 ;  /* 0x0000003c46357220 */ /* 0x040fe20000400000 */
[C---:B------:R-:W-:Y:S01]  /*7c60*/  FFMA R43, R71.reuse, R115, R43 ;  /* 0x00000073472b7223 */ /* 0x040fe2000000002b */
[----:B------:R-:W-:Y:S02]  /*7c70*/  HADD2.F32 R120, -RZ, R120.H1_H1 ;  /* 0x30000078ff787230 */ /* 0x000fe40000004100 */
[C---:B------:R-:W-:Y:S01]  /*7c80*/  FMUL R47, R70.reuse, R54 ;  /* 0x00000036462f7220 */ /* 0x040fe20000400000 */
[C---:B------:R-:W-:Y:S01]  /*7c90*/  FMUL R57, R70.reuse, R64 ;  /* 0x0000004046397220 */ /* 0x040fe20000400000 */
[C---:B------:R-:W-:Y:S01]  /*7ca0*/  FMUL R58, R70.reuse, R65 ;  /* 0x00000041463a7220 */ /* 0x040fe20000400000 */
[C---:B------:R-:W-:Y:S01]  /*7cb0*/  FMUL R60, R70.reuse, R67 ;  /* 0x00000043463c7220 */ /* 0x040fe20000400000 */
[----:B------:R-:W-:Y:S01]  /*7cc0*/  FFMA R44, R71, R116, R44 ;  /* 0x00000074472c7223 */ /* 0x000fe2000000002c */
[----:B------:R-:W-:Y:S01]  /*7cd0*/  FMUL R48, R70, R55 ;  /* 0x0000003746307220 */ /* 0x000fe20000400000 */
[----:B------:R-:W-:Y:S01]  /*7ce0*/  F2FP.SATFINITE.E4M3.F32.PACK_AB_MERGE_C R64, R5, R4, R76 ;  /* 0x000000040540723e */ /* 0x000fe2000480704c */
[----:B------:R-:W-:Y:S01]  /*7cf0*/  FFMA R45, R71, R117, R45 ;  /* 0x00000075472d7223 */ /* 0x000fe2000000002d */
[----:B------:R-:W-:Y:S01]  /*7d00*/  F2FP.SATFINITE.E4M3.F32.PACK_AB_MERGE_C R65, R9, R8, R129 ;  /* 0x000000080941723e */ /* 0x000fe20004807081 */
[C---:B------:R-:W-:Y:S01]  /*7d10*/  FFMA R46, R71.reuse, R118, R46 ;  /* 0x00000076472e7223 */ /* 0x040fe2000000002e */
[----:B------:R-:W-:Y:S01]  /*7d20*/  F2FP.SATFINITE.E4M3.F32.PACK_AB_MERGE_C R67, R2, R0, R3 ;  /* 0x000000000243723e */ /* 0x000fe20004807003 */
[--C-:B------:R-:W-:Y:S02]  /*7d30*/  HADD2.F32 R123, -RZ, R124.reuse.H0_H0 ;  /* 0x2000007cff7b7230 */ /* 0x100fe40000004100 */
[C---:B------:R-:W-:Y:S01]  /*7d40*/  FFMA R47, R71.reuse, R119, R47 ;  /* 0x00000077472f7223 */ /* 0x040fe2000000002f */
[----:B------:R-:W-:Y:S02]  /*7d50*/  HADD2.F32 R124, -RZ, R124.H1_H1 ;  /* 0x3000007cff7c7230 */ /* 0x000fe40000004100 */
[C---:B------:R-:W-:Y:S01]  /*7d60*/  FFMA R48, R71.reuse, R120, R48 ;  /* 0x0000007847307223 */ /* 0x040fe20000000030 */
[----:B------:R1:W-:Y:S01]  /*7d70*/  STS.128 [R140+UR44+0x2400], R64 ;  /* 0x002400408c007988 */ /* 0x0003e20008000c2c */
[C---:B------:R-:W-:Y:S01]  /*7d80*/  FFMA R49, R71.reuse, R121, R49 ;  /* 0x0000007947317223 */ /* 0x040fe20000000031 */
[C---:B------:R-:W-:Y:S01]  /*7d90*/  FFMA R50, R71.reuse, R122, R50 ;  /* 0x0000007a47327223 */ /* 0x040fe20000000032 */
[C---:B------:R-:W-:Y:S01]  /*7da0*/  FMUL R54, R70.reuse, R61 ;  /* 0x0000003d46367220 */ /* 0x040fe20000400000 */
[--C-:B------:R-:W-:Y:S02]  /*7db0*/  HADD2.F32 R127, -RZ, R128.reuse.H0_H0 ;  /* 0x20000080ff7f7230 */ /* 0x100fe40000004100 */
[C---:B------:R-:W-:Y:S01]  /*7dc0*/  FFMA R51, R71.reuse, R123, R51 ;  /* 0x0000007b47337223 */ /* 0x040fe20000000033 */
[----:B------:R-:W-:Y:S02]  /*7dd0*/  HADD2.F32 R128, -RZ, R128.H1_H1 ;  /* 0x30000080ff807230 */ /* 0x000fe40000004100 */
[----:B------:R-:W-:Y:S01]  /*7de0*/  FMUL R55, R70, R62 ;  /* 0x0000003e46377220 */ /* 0x000fe20000400000 */
[----:B------:R1:W-:Y:S01]  /*7df0*/  STS.128 [R150+0x2010], R16 ;  /* 0x0020101096007388 */ /* 0x0003e20000000c00 */
[----:B------:R-:W-:Y:S01]  /*7e00*/  F2FP.SATFINITE.E4M3.F32.PACK_AB_MERGE_C R35, R36, R35, RZ ;  /* 0x000000232423723e */ /* 0x000fe200048070ff */
[C---:B------:R-:W-:Y:S01]  /*7e10*/  FFMA R52, R71.reuse, R124, R52 ;  /* 0x0000007c47347223 */ /* 0x040fe20000000034 */
[----:B------:R-:W-:Y:S01]  /*7e20*/  FMUL R56, R70, R63 ;  /* 0x0000003f46387220 */ /* 0x000fe20000400000 */
[C---:B------:R-:W-:Y:S01]  /*7e30*/  FFMA R53, R71.reuse, R125, R53 ;  /* 0x0000007d47357223 */ /* 0x040fe20000000035 */
[C---:B------:R-:W-:Y:S01]  /*7e40*/  FFMA R54, R71.reuse, R126, R54 ;  /* 0x0000007e47367223 */ /* 0x040fe20000000036 */
[C---:B------:R-:W-:Y:S01]  /*7e50*/  FFMA R55, R71.reuse, R127, R55 ;  /* 0x0000007f47377223 */ /* 0x040fe20000000037 */
[C---:B------:R-:W-:Y:S01]  /*7e60*/  FFMA R56, R71.reuse, R128, R56 ;  /* 0x0000008047387223 */ /* 0x040fe20000000038 */
[----:B------:R-:W-:Y:S01]  /*7e70*/  F2FP.SATFINITE.E4M3.F32.PACK_AB_MERGE_C R39, R40, R39, RZ ;  /* 0x000000272827723e */ /* 0x000fe200048070ff */
[C---:B------:R-:W-:Y:S01]  /*7e80*/  FFMA R57, R71.reuse, R72, R57 ;  /* 0x0000004847397223 */ /* 0x040fe20000000039 */
[----:B------:R-:W-:Y:S01]  /*7e90*/  F2FP.SATFINITE.E4M3.F32.PACK_AB_MERGE_C R43, R44, R43, RZ ;  /* 0x0000002b2c2b723e */ /* 0x000fe200048070ff */
[C---:B------:R-:W-:Y:S01]  /*7ea0*/  FFMA R58, R71.reuse, R73, R58 ;  /* 0x00000049473a7223 */ /* 0x040fe2000000003a */
[C---:B------:R-:W-:Y:S01]  /*7eb0*/  FFMA R59, R71.reuse, R74, R59 ;  /* 0x0000004a473b7223 */ /* 0x040fe2000000003b */
[----:B------:R-:W-:Y:S01]  /*7ec0*/  F2FP.SATFINITE.E4M3.F32.PACK_AB_MERGE_C R33, R34, R33, R35 ;  /* 0x000000212221723e */ /* 0x000fe20004807023 */
[----:B------:R-:W-:Y:S01]  /*7ed0*/  FFMA R60, R71, R75, R60 ;  /* 0x0000004b473c7223 */ /* 0x000fe2000000003c */
[----:B------:R-:W-:Y:S02]  /*7ee0*/  F2FP.SATFINITE.E4M3.F32.PACK_AB_MERGE_C R32, R30, R29, R32 ;  /* 0x0000001d1e20723e */ /* 0x000fe40004807020 */
[----:B------:R-:W-:Y:S02]  /*7ef0*/  F2FP.SATFINITE.E4M3.F32.PACK_AB_MERGE_C R34, R38, R37, R39 ;  /* 0x000000252622723e */ /* 0x000fe40004807027 */
[----:B------:R-:W-:Y:S02]  /*7f00*/  F2FP.SATFINITE.E4M3.F32.PACK_AB_MERGE_C R35, R42, R41, R43 ;  /* 0x000000292a23723e */ /* 0x000fe4000480702b */
[----:B------:R-:W-:Y:S02]  /*7f10*/  F2FP.SATFINITE.E4M3.F32.PACK_AB_MERGE_C R51, R52, R51, RZ ;  /* 0x000000333433723e */ /* 0x000fe400048070ff */
[----:B------:R-:W-:Y:S01]  /*7f20*/  F2FP.SATFINITE.E4M3.F32.PACK_AB_MERGE_C R48, R48, R47, RZ ;  /* 0x0000002f3030723e */ /* 0x000fe200048070ff */
[----:B------:R1:W-:Y:S01]  /*7f30*/  STS.128 [R149+0x2020], R32 ;  /* 0x0020202095007388 */ /* 0x0003e20000000c00 */
[----:B------:R-:W-:Y:S02]  /*7f40*/  F2FP.SATFINITE.E4M3.F32.PACK_AB_MERGE_C R55, R56, R55, RZ ;  /* 0x000000373837723e */ /* 0x000fe400048070ff */
[----:B------:R-:W-:Y:S02]  /*7f50*/  F2FP.SATFINITE.E4M3.F32.PACK_AB_MERGE_C R59, R60, R59, RZ ;  /* 0x0000003b3c3b723e */ /* 0x000fe400048070ff */
[----:B------:R-:W-:Y:S02]  /*7f60*/  F2FP.SATFINITE.E4M3.F32.PACK_AB_MERGE_C R49, R50, R49, R51 ;  /* 0x000000313231723e */ /* 0x000fe40004807033 */
[----:B------:R-:W-:Y:S02]  /*7f70*/  F2FP.SATFINITE.E4M3.F32.PACK_AB_MERGE_C R48, R46, R45, R48 ;  /* 0x0000002d2e30723e */ /* 0x000fe40004807030 */
[----:B------:R-:W-:Y:S02]  /*7f80*/  F2FP.SATFINITE.E4M3.F32.PACK_AB_MERGE_C R50, R54, R53, R55 ;  /* 0x000000353632723e */ /* 0x000fe40004807037 */
[----:B------:R-:W-:Y:S05]  /*7f90*/  F2FP.SATFINITE.E4M3.F32.PACK_AB_MERGE_C R51, R58, R57, R59 ;  /* 0x000000393a33723e */ /* 0x000fea000480703b */
[----:B------:R1:W-:Y:S01]  /*7fa0*/  STS.128 [R148+0x2030], R48 ;  /* 0x0020303094007388 */ /* 0x0003e20000000c00 */
[----:B------:R-:W-:Y:S01]  /*7fb0*/  @!PT LDS RZ, [RZ] ;  /* 0x00000000fffff984 */ /* 0x000fe20000000800 */
[----:B------:R-:W-:Y:S01]  /*7fc0*/  @!PT LDS RZ, [RZ] ;  /* 0x00000000fffff984 */ /* 0x000fe20000000800 */
[----:B------:R-:W-:Y:S01]  /*7fd0*/  @!PT LDS RZ, [RZ] ;  /* 0x00000000fffff984 */ /* 0x000fe20000000800 */
[----:B------:R-:W-:Y:S01]  /*7fe0*/  @!PT LDS RZ, [RZ] ;  /* 0x00000000fffff984 */ /* 0x000fe20000000800 */
[----:B------:R3:W-:Y:S07]  /*7ff0*/  MEMBAR.ALL.CTA ;  /* 0x0000000000007992 */ /* 0x0007ee0000008000 */
[----:B---3--:R-:W3:Y:S02]  /*8000*/  FENCE.VIEW.ASYNC.S ;  /* 0x00000000000073c6 */ /* 0x008ee40000000000 */
[----:B---3--:R-:W-:Y:S06]  /*8010*/  BAR.SYNC.DEFER_BLOCKING 0x1, 0x80 ;  /* 0x0042000000007b1d */ /* 0x008fec0000010000 */
[----:B------:R-:W-:Y:S05]  /*8020*/  @P0 BRA `(.L_x_128) ;  /* 0x0000000000300947 */ /* 0x000fea0003800000 */
[----:B------:R-:W-:Y:S02]  /*8030*/  UIADD3 UR4, UPT, UPT, UR44, 0x2400, URZ ;  /* 0x000024002c047890 */ /* 0x000fe4000fffe0ff */
[----:B------:R-:W-:Y:S02]  /*8040*/  USHF.L.U32 UR9, UR46, 0x6, URZ ;  /* 0x000000062e097899 */ /* 0x000fe400080006ff */
[----:B------:R-:W-:Y:S02]  /*8050*/  USHF.L.U32 UR10, UR45, 0x7, URZ ;  /* 0x000000072d0a7899 */ /* 0x000fe400080006ff */
[----:B------:R-:W-:Y:S01]  /*8060*/  MOV R151, UR4 ;  /* 0x0000000400977c02 */ /* 0x000fe20008000f00 */
[----:B------:R-:W-:Y:S01]  /*8070*/  UIADD3 UR4, UP0, UPT, UR62, 0x680, URZ ;  /* 0x000006803e047890 */ /* 0x000fe2000ff1e0ff */
[----:B------:R-:W-:Y:S02]  /*8080*/  UMOV UR11, UR36 ;  /* 0x00000024000b7c82 */ /* 0x000fe40008000000 */
[----:B------:R-:W-:Y:S01]  /*8090*/  R2UR UR8, R151 ;  /* 0x00000000970872ca */ /* 0x000fe200000e0000 */
[----:B------:R-:W-:Y:S11]  /*80a0*/  UIADD3.X UR5, UPT, UPT, URZ, UR63, URZ, UP0, !UPT ;  /* 0x0000003fff057290 */ /* 0x000ff600087fe4ff */
[----:B------:R-:W-:Y:S01]  /*80b0*/  @!UPT UIADD3 URZ, UPT, UPT, URZ, URZ, URZ ;  /* 0x000000fffffff290 */ /* 0x000fe2000fffe0ff */
[----:B------:R3:W-:Y:S01]  /*80c0*/  UTMASTG.3D [UR8], [UR4] ;  /* 0x00000008040073b5 */ /* 0x0007e20008010000 */
[----:B------:R0:W-:Y:S01]  /*80d0*/  UTMACMDFLUSH ;  /* 0x00000000000079b7 */ /* 0x0001e20000000000 */
[----:B---3--:R-:W-:Y:S04]  /*80e0*/  DEPBAR.LE SB0, 0x0 ;  /* 0x000080000000791a */ /* 0x008fe80000000000 */
.L_x_128:
[----:B------:R-:W-:Y:S05]  /*80f0*/  BSYNC.RECONVERGENT B0 ;  /* 0x0000000000007941 */ /* 0x000fea0003800200 */
.L_x_127:
[----:B------:R-:W-:Y:S01]  /*8100*/  BAR.SYNC.DEFER_BLOCKING 0x1, 0x80 ;  /* 0x0042000000007b1d */ /* 0x000fe20000010000 */
[----:B------:R-:W-:Y:S01]  /*8110*/  ISETP.NE.AND P0, PT, R144, 0x2, PT ;  /* 0x000000029000780c */ /* 0x000fe20003f05270 */
[----:B------:R-:W-:Y:S01]  /*8120*/  UISETP.NE.AND UP0, UPT, UR47, URZ, UPT ;  /* 0x000000ff2f00728c */ /* 0x000fe2000bf05270 */
[----:B------:R-:W-:Y:S01]  /*8130*/  ISETP.NE.AND P1, PT, R68, 0x4, PT ;  /* 0x000000044400780c */ /* 0x000fe20003f25270 */
[----:B------:R-:W-:Y:S01]  /*8140*/  UIADD3 UR46, UPT, UPT, UR37, UR59, URZ ;  /* 0x0000003b252e7290 */ /* 0x000fe2000fffe0ff */
[----:B------:R-:W-:Y:S01]  /*8150*/  SEL R2, RZ, 0x1, P0 ;  /* 0x00000001ff027807 */ /* 0x000fe20000000000 */
[----:B------:R-:W-:Y:S01]  /*8160*/  UIADD3 UR45, UPT, UPT, UR38, UR55, URZ ;  /* 0x00000037262d7290 */ /* 0x000fe2000fffe0ff */
[----:B------:R-:W-:Y:S02]  /*8170*/  SEL R0, RZ, 0x1, P1 ;  /* 0x00000001ff007807 */ /* 0x000fe40000800000 */
[----:B------:R-:W-:Y:S02]  /*8180*/  LOP3.LUT R146, R146, R2, RZ, 0x3c, !PT ;  /* 0x0000000292927212 */ /* 0x000fe400078e3cff */
[----:B------:R-:W-:Y:S02]  /*8190*/  LOP3.LUT R147, R147, R0, RZ, 0x3c, !PT ;  /* 0x0000000093937212 */ /* 0x000fe400078e3cff */
[----:B------:R-:W-:Y:S02]  /*81a0*/  SEL R144, R144, RZ, P0 ;  /* 0x000000ff90907207 */ /* 0x000fe40000000000 */
[----:B------:R-:W-:Y:S01]  /*81b0*/  SEL R68, R68, RZ, P1 ;  /* 0x000000ff44447207 */ /* 0x000fe20000800000 */
[----:B------:R-:W-:Y:S01]  /*81c0*/  UMOV UR36, UR54 ;  /* 0x0000003600247c82 */ /* 0x000fe20008000000 */
[----:B------:R-:W-:Y:S05]  /*81d0*/  BRA.U UP0, `(.L_x_129) ;  /* 0xffffffdd001c7547 */ /* 0x000fea000b83ffff */
[----:B------:R-:W-:Y:S05]  /*81e0*/  EXIT ;  /* 0x000000000000794d */ /* 0x000fea0003800000 */
.L_x_25:
[----:B-1----:R1:W3:Y:S02]  /*81f0*/  SYNCS.PHASECHK.TRANS64.TRYWAIT P0, [R0+URZ+0x1d0], R2 ;  /* 0x0001d002000075a7 */ /* 0x0022e400080011ff */
[----:B---3--:R-:W-:Y:S05]  /*8200*/  @!P0 NANOSLEEP.SYNCS 0x989680 ;  /* 0x009896800000895d */ /* 0x008fea0003900000 */
[----:B------:R-:W3:Y:S02]  /*8210*/  @!P0 SYNCS.PHASECHK.TRANS64 P0, [R0+URZ+0x1d0], R2 ;  /* 0x0001d002000085a7 */ /* 0x000ee400080010ff */
[----:B---3--:R-:W-:Y:S05]  /*8220*/  @!P0 BRA `(.L_x_25) ;  /* 0xfffffffc00f08947 */ /* 0x008fea000383ffff */
[----:B------:R-:W-:Y:S05]  /*8230*/  BRA `(.L_x_130) ;  /* 0xffffff9800ac7947 */ /* 0x000fea000383ffff */
.L_x_28:
[----:B-1----:R-:W-:-:S07]  /*8240*/  MOV R0, UR33 ;  /* 0x0000002100007c02 */ /* 0x002fce0008000f00 */
.L_x_131:
[----:B-1----:R1:W3:Y:S02]  /*8250*/  SYNCS.PHASECHK.TRANS64.TRYWAIT P0, [R0+URZ+0xa0], R3 ;  /* 0x0000a003000075a7 */ /* 0x0022e400080011ff */
[----:B---3--:R-:W-:Y:S05]  /*8260*/  @!P0 NANOSLEEP.SYNCS 0x989680 ;  /* 0x009896800000895d */ /* 0x008fea0003900000 */
[----:B------:R-:W3:Y:S02]  /*8270*/  @!P0 SYNCS.PHASECHK.TRANS64 P0, [R0+URZ+0xa0], R3 ;  /* 0x0000a003000085a7 */ /* 0x000ee400080010ff */
[----:B---3--:R-:W-:Y:S05]  /*8280*/  @!P0 BRA `(.L_x_131) ;  /* 0xfffffffc00f08947 */ /* 0x008fea000383ffff */
[----:B------:R-:W-:Y:S05]  /*8290*/  BRA `(.L_x_27) ;  /* 0xffffff9800fc7947 */ /* 0x000fea000383ffff */
.L_x_35:
[----:B-1----:R-:W-:-:S07]  /*82a0*/  MOV R0, UR9 ;  /* 0x0000000900007c02 */ /* 0x002fce0008000f00 */
.L_x_132:
[----:B-1----:R1:W3:Y:S02]  /*82b0*/  SYNCS.PHASECHK.TRANS64.TRYWAIT P0, [R0+URZ+0xa0], R3 ;  /* 0x0000a003000075a7 */ /* 0x0022e400080011ff */
[----:B---3--:R-:W-:Y:S05]  /*82c0*/  @!P0 NANOSLEEP.SYNCS 0x989680 ;  /* 0x009896800000895d */ /* 0x008fea0003900000 */
[----:B------:R-:W3:Y:S02]  /*82d0*/  @!P0 SYNCS.PHASECHK.TRANS64 P0, [R0+URZ+0xa0], R3 ;  /* 0x0000a003000085a7 */ /* 0x000ee400080010ff */
[----:B---3--:R-:W-:Y:S05]  /*82e0*/  @!P0 BRA `(.L_x_132) ;  /* 0xfffffffc00f08947 */ /* 0x008fea000383ffff */
[----:B------:R-:W-:Y:S05]  /*82f0*/  BRA `(.L_x_34) ;  /* 0xffffff9c00bc7947 */ /* 0x000fea000383ffff */
.L_x_40:
[----:B-1----:R1:W3:Y:S02]  /*8300*/  SYNCS.PHASECHK.TRANS64.TRYWAIT P0, [R3+URZ+0x160], R0 ;  /* 0x00016000030075a7 */ /* 0x0022e400080011ff */
[----:B---3--:R-:W-:Y:S05]  /*8310*/  @!P0 NANOSLEEP.SYNCS 0x989680 ;  /* 0x009896800000895d */ /* 0x008fea0003900000 */
[----:B------:R-:W3:Y:S02]  /*8320*/  @!P0 SYNCS.PHASECHK.TRANS64 P0, [R3+URZ+0x160], R0 ;  /* 0x00016000030085a7 */ /* 0x000ee400080010ff */
[----:B---3--:R-:W-:Y:S05]  /*8330*/  @!P0 BRA `(.L_x_40) ;  /* 0xfffffffc00f08947 */ /* 0x008fea000383ffff */
[----:B------:R-:W-:Y:S05]  /*8340*/  BRA `(.L_x_133) ;  /* 0xffffffa000607947 */ /* 0x000fea000383ffff */
.L_x_44:
[----:B------:R-:W-:-:S07]  /*8350*/  MOV R0, UR4 ;  /* 0x0000000400007c02 */ /* 0x000fce0008000f00 */
.L_x_134:
[----:B-1----:R1:W3:Y:S02]  /*8360*/  SYNCS.PHASECHK.TRANS64.TRYWAIT P0, [R0+URZ], R2 ;  /* 0x00000002000075a7 */ /* 0x0022e400080011ff */
[----:B---3--:R-:W-:Y:S05]  /*8370*/  @!P0 NANOSLEEP.SYNCS 0x989680 ;  /* 0x009896800000895d */ /* 0x008fea0003900000 */
[----:B------:R-:W3:Y:S02]  /*8380*/  @!P0 SYNCS.PHASECHK.TRANS64 P0, [R0+URZ], R2 ;  /* 0x00000002000085a7 */ /* 0x000ee400080010ff */
[----:B---3--:R-:W-:Y:S05]  /*8390*/  @!P0 BRA `(.L_x_134) ;  /* 0xfffffffc00f08947 */ /* 0x008fea000383ffff */
[----:B------:R-:W-:Y:S05]  /*83a0*/  BRA `(.L_x_135) ;  /* 0xffffffa800047947 */ /* 0x000fea000383ffff */
.L_x_45:
[----:B------:R-:W-:-:S07]  /*83b0*/  MOV R0, UR5 ;  /* 0x0000000500007c02 */ /* 0x000fce0008000f00 */
.L_x_136:
[----:B-1----:R1:W3:Y:S02]  /*83c0*/  SYNCS.PHASECHK.TRANS64.TRYWAIT P0, [R0+URZ], R3 ;  /* 0x00000003000075a7 */ /* 0x0022e400080011ff */
[----:B---3--:R-:W-:Y:S05]  /*83d0*/  @!P0 NANOSLEEP.SYNCS 0x989680 ;  /* 0x009896800000895d */ /* 0x008fea0003900000 */
[----:B------:R-:W3:Y:S02]  /*83e0*/  @!P0 SYNCS.PHASECHK.TRANS64 P0, [R0+URZ], R3 ;  /* 0x00000003000085a7 */ /* 0x000ee400080010ff */
[----:B---3--:R-:W-:Y:S05]  /*83f0*/  @!P0 BRA `(.L_x_136) ;  /* 0xfffffffc00f08947 */ /* 0x008fea000383ffff */
[----:B------:R-:W-:Y:S05]  /*8400*/  BRA `(.L_x_137) ;  /* 0xffffffa800107947 */ /* 0x000fea000383ffff */
.L_x_46:
[----:B------:R-:W-:-:S07]  /*8410*/  MOV R0, UR5 ;  /* 0x0000000500007c02 */ /* 0x000fce0008000f00 */
.L_x_138:
[----:B-1----:R1:W3:Y:S02]  /*8420*/  SYNCS.PHASECHK.TRANS64.TRYWAIT P0, [R0+URZ], R3 ;  /* 0x00000003000075a7 */ /* 0x0022e400080011ff */
[----:B---3--:R-:W-:Y:S05]  /*8430*/  @!P0 NANOSLEEP.SYNCS 0x989680 ;  /* 0x009896800000895d */ /* 0x008fea0003900000 */
[----:B------:R-:W3:Y:S02]  /*8440*/  @!P0 SYNCS.PHASECHK.TRANS64 P0, [R0+URZ], R3 ;  /* 0x00000003000085a7 */ /* 0x000ee400080010ff */
[----:B---3--:R-:W-:Y:S05]  /*8450*/  @!P0 BRA `(.L_x_138) ;  /* 0xfffffffc00f08947 */ /* 0x008fea000383ffff */
[----:B------:R-:W-:Y:S05]  /*8460*/  BRA `(.L_x_139) ;  /* 0xffffffa8001c7947 */ /* 0x000fea000383ffff */
.L_x_47:
[----:B------:R-:W-:-:S07]  /*8470*/  MOV R0, UR5 ;  /* 0x0000000500007c02 */ /* 0x000fce0008000f00 */
.L_x_140:
[----:B-1----:R1:W3:Y:S02]  /*8480*/  SYNCS.PHASECHK.TRANS64.TRYWAIT P0, [R0+URZ], R3 ;  /* 0x00000003000075a7 */ /* 0x0022e400080011ff */
[----:B---3--:R-:W-:Y:S05]  /*8490*/  @!P0 NANOSLEEP.SYNCS 0x989680 ;  /* 0x009896800000895d */ /* 0x008fea0003900000 */
[----:B------:R-:W3:Y:S02]  /*84a0*/  @!P0 SYNCS.PHASECHK.TRANS64 P0, [R0+URZ], R3 ;  /* 0x00000003000085a7 */ /* 0x000ee400080010ff */
[----:B---3--:R-:W-:Y:S05]  /*84b0*/  @!P0 BRA `(.L_x_140) ;  /* 0xfffffffc00f08947 */ /* 0x008fea000383ffff */
[----:B------:R-:W-:Y:S05]  /*84c0*/  BRA `(.L_x_141) ;  /* 0xffffffa800287947 */ /* 0x000fea000383ffff */
.L_x_48:
[----:B------:R-:W-:-:S07]  /*84d0*/  MOV R0, UR5 ;  /* 0x0000000500007c02 */ /* 0x000fce0008000f00 */
.L_x_142:
[----:B-1----:R1:W3:Y:S02]  /*84e0*/  SYNCS.PHASECHK.TRANS64.TRYWAIT P0, [R0+URZ], R3 ;  /* 0x00000003000075a7 */ /* 0x0022e400080011ff */
[----:B---3--:R-:W-:Y:S05]  /*84f0*/  @!P0 NANOSLEEP.SYNCS 0x989680 ;  /* 0x009896800000895d */ /* 0x008fea0003900000 */
[----:B------:R-:W3:Y:S02]  /*8500*/  @!P0 SYNCS.PHASECHK.TRANS64 P0, [R0+URZ], R3 ;  /* 0x00000003000085a7 */ /* 0x000ee400080010ff */
[----:B---3--:R-:W-:Y:S05]  /*8510*/  @!P0 BRA `(.L_x_142) ;  /* 0xfffffffc00f08947 */ /* 0x008fea000383ffff */
[----:B------:R-:W-:Y:S05]  /*8520*/  BRA `(.L_x_143) ;  /* 0xffffffa800347947 */ /* 0x000fea000383ffff */
.L_x_49:
[----:B------:R-:W-:-:S07]  /*8530*/  MOV R0, UR5 ;  /* 0x0000000500007c02 */ /* 0x000fce0008000f00 */
.L_x_144:
[----:B-1----:R1:W3:Y:S02]  /*8540*/  SYNCS.PHASECHK.TRANS64.TRYWAIT P0, [R0+URZ], R3 ;  /* 0x00000003000075a7 */ /* 0x0022e400080011ff */
[----:B---3--:R-:W-:Y:S05]  /*8550*/  @!P0 NANOSLEEP.SYNCS 0x989680 ;  /* 0x009896800000895d */ /* 0x008fea0003900000 */
[----:B------:R-:W3:Y:S02]  /*8560*/  @!P0 SYNCS.PHASECHK.TRANS64 P0, [R0+URZ], R3 ;  /* 0x00000003000085a7 */ /* 0x000ee400080010ff */
[----:B---3--:R-:W-:Y:S05]  /*8570*/  @!P0 BRA `(.L_x_144) ;  /* 0xfffffffc00f08947 */ /* 0x008fea000383ffff */
[----:B------:R-:W-:Y:S05]  /*8580*/  BRA `(.L_x_145) ;  /* 0xffffffa800407947 */ /* 0x000fea000383ffff */
.L_x_50:
[----:B------:R-:W-:-:S07]  /*8590*/  MOV R0, UR5 ;  /* 0x0000000500007c02 */ /* 0x000fce0008000f00 */
.L_x_146:
[----:B-1----:R1:W3:Y:S02]  /*85a0*/  SYNCS.PHASECHK.TRANS64.TRYWAIT P0, [R0+URZ], R3 ;  /* 0x00000003000075a7 */ /* 0x0022e400080011ff */
[----:B---3--:R-:W-:Y:S05]  /*85b0*/  @!P0 NANOSLEEP.SYNCS 0x989680 ;  /* 0x009896800000895d */ /* 0x008fea0003900000 */
[----:B------:R-:W3:Y:S02]  /*85c0*/  @!P0 SYNCS.PHASECHK.TRANS64 P0, [R0+URZ], R3 ;  /* 0x00000003000085a7 */ /* 0x000ee400080010ff */
[----:B---3--:R-:W-:Y:S05]  /*85d0*/  @!P0 BRA `(.L_x_146) ;  /* 0xfffffffc00f08947 */ /* 0x008fea000383ffff */
[----:B------:R-:W-:Y:S05]  /*85e0*/  BRA `(.L_x_147) ;  /* 0xffffffa8004c7947 */ /* 0x000fea000383ffff */
.L_x_51:
[----:B------:R-:W-:-:S07]  /*85f0*/  MOV R0, UR5 ;  /* 0x0000000500007c02 */ /* 0x000fce0008000f00 */
.L_x_148:
[----:B-1----:R1:W3:Y:S02]  /*8600*/  SYNCS.PHASECHK.TRANS64.TRYWAIT P0, [R0+URZ], R3 ;  /* 0x00000003000075a7 */ /* 0x0022e400080011ff */
[----:B---3--:R-:W-:Y:S05]  /*8610*/  @!P0 NANOSLEEP.SYNCS 0x989680 ;  /* 0x009896800000895d */ /* 0x008fea0003900000 */
[----:B------:R-:W3:Y:S02]  /*8620*/  @!P0 SYNCS.PHASECHK.TRANS64 P0, [R0+URZ], R3 ;  /* 0x00000003000085a7 */ /* 0x000ee400080010ff */
[----:B---3--:R-:W-:Y:S05]  /*8630*/  @!P0 BRA `(.L_x_148) ;  /* 0xfffffffc00f08947 */ /* 0x008fea000383ffff */
[----:B------:R-:W-:Y:S05]  /*8640*/  BRA `(.L_x_149) ;  /* 0xffffffa800587947 */ /* 0x000fea000383ffff */
.L_x_52:
[----:B------:R-:W-:-:S07]  /*8650*/  MOV R0, UR5 ;  /* 0x0000000500007c02 */ /* 0x000fce0008000f00 */
.L_x_150:
[----:B-1----:R1:W3:Y:S02]  /*8660*/  SYNCS.PHASECHK.TRANS64.TRYWAIT P0, [R0+URZ], R3 ;  /* 0x00000003000075a7 */ /* 0x0022e400080011ff */
[----:B---3--:R-:W-:Y:S05]  /*8670*/  @!P0 NANOSLEEP.SYNCS 0x989680 ;  /* 0x009896800000895d */ /* 0x008fea0003900000 */
[----:B------:R-:W3:Y:S02]  /*8680*/  @!P0 SYNCS.PHASECHK.TRANS64 P0, [R0+URZ], R3 ;  /* 0x00000003000085a7 */ /* 0x000ee400080010ff */
[----:B---3--:R-:W-:Y:S05]  /*8690*/  @!P0 BRA `(.L_x_150) ;  /* 0xfffffffc00f08947 */ /* 0x008fea000383ffff */
[----:B------:R-:W-:Y:S05]  /*86a0*/  BRA `(.L_x_151) ;  /* 0xffffffa800647947 */ /* 0x000fea000383ffff */
.L_x_53:
[----:B------:R-:W-:-:S07]  /*86b0*/  MOV R0, UR5 ;  /* 0x0000000500007c02 */ /* 0x000fce0008000f00 */
.L_x_152:
[----:B-1----:R1:W3:Y:S02]  /*86c0*/  SYNCS.PHASECHK.TRANS64.TRYWAIT P0, [R0+URZ], R3 ;  /* 0x00000003000075a7 */ /* 0x0022e400080011ff */
[----:B---3--:R-:W-:Y:S05]  /*86d0*/  @!P0 NANOSLEEP.SYNCS 0x989680 ;  /* 0x009896800000895d */ /* 0x008fea0003900000 */
[----:B------:R-:W3:Y:S02]  /*86e0*/  @!P0 SYNCS.PHASECHK.TRANS64 P0, [R0+URZ], R3 ;  /* 0x00000003000085a7 */ /* 0x000ee400080010ff */
[----:B---3--:R-:W-:Y:S05]  /*86f0*/  @!P0 BRA `(.L_x_152) ;  /* 0xfffffffc00f08947 */ /* 0x008fea000383ffff */
[----:B------:R-:W-:Y:S05]  /*8700*/  BRA `(.L_x_153) ;  /* 0xffffffa800707947 */ /* 0x000fea000383ffff */
.L_x_54:
[----:B------:R-:W-:-:S07]  /*8710*/  MOV R0, UR5 ;  /* 0x0000000500007c02 */ /* 0x000fce0008000f00 */
.L_x_154:
[----:B-1----:R1:W3:Y:S02]  /*8720*/  SYNCS.PHASECHK.TRANS64.TRYWAIT P0, [R0+URZ], R3 ;  /* 0x00000003000075a7 */ /* 0x0022e400080011ff */
[----:B---3--:R-:W-:Y:S05]  /*8730*/  @!P0 NANOSLEEP.SYNCS 0x989680 ;  /* 0x009896800000895d */ /* 0x008fea0003900000 */
[----:B------:R-:W3:Y:S02]  /*8740*/  @!P0 SYNCS.PHASECHK.TRANS64 P0, [R0+URZ], R3 ;  /* 0x00000003000085a7 */ /* 0x000ee400080010ff */
[----:B---3--:R-:W-:Y:S05]  /*8750*/  @!P0 BRA `(.L_x_154) ;  /* 0xfffffffc00f08947 */ /* 0x008fea000383ffff */
[----:B------:R-:W-:Y:S05]  /*8760*/  BRA `(.L_x_155) ;  /* 0xffffffa8007c7947 */ /* 0x000fea000383ffff */
.L_x_55:
[----:B------:R-:W-:-:S07]  /*8770*/  MOV R0, UR5 ;  /* 0x0000000500007c02 */ /* 0x000fce0008000f00 */
.L_x_156:
[----:B-1----:R1:W3:Y:S02]  /*8780*/  SYNCS.PHASECHK.TRANS64.TRYWAIT P0, [R0+URZ], R3 ;  /* 0x00000003000075a7 */ /* 0x0022e400080011ff */
[----:B---3--:R-:W-:Y:S05]  /*8790*/  @!P0 NANOSLEEP.SYNCS 0x989680 ;  /* 0x009896800000895d */ /* 0x008fea0003900000 */
[----:B------:R-:W3:Y:S02]  /*87a0*/  @!P0 SYNCS.PHASECHK.TRANS64 P0, [R0+URZ], R3 ;  /* 0x00000003000085a7 */ /* 0x000ee400080010ff */
[----:B---3--:R-:W-:Y:S05]  /*87b0*/  @!P0 BRA `(.L_x_156) ;  /* 0xfffffffc00f08947 */ /* 0x008fea000383ffff */
[----:B------:R-:W-:Y:S05]  /*87c0*/  BRA `(.L_x_157) ;  /* 0xffffffa800887947 */ /* 0x000fea000383ffff */
.L_x_56:
[----:B------:R-:W-:-:S07]  /*87d0*/  MOV R0, UR5 ;  /* 0x0000000500007c02 */ /* 0x000fce0008000f00 */
.L_x_158:
[----:B-1----:R1:W3:Y:S02]  /*87e0*/  SYNCS.PHASECHK.TRANS64.TRYWAIT P0, [R0+URZ], R3 ;  /* 0x00000003000075a7 */ /* 0x0022e400080011ff */
[----:B---3--:R-:W-:Y:S05]  /*87f0*/  @!P0 NANOSLEEP.SYNCS 0x989680 ;  /* 0x009896800000895d */ /* 0x008fea0003900000 */
[----:B------:R-:W3:Y:S02]  /*8800*/  @!P0 SYNCS.PHASECHK.TRANS64 P0, [R0+URZ], R3 ;  /* 0x00000003000085a7 */ /* 0x000ee400080010ff */
[----:B---3--:R-:W-:Y:S05]  /*8810*/  @!P0 BRA `(.L_x_158) ;  /* 0xfffffffc00f08947 */ /* 0x008fea000383ffff */
[----:B------:R-:W-:Y:S05]  /*8820*/  BRA `(.L_x_159) ;  /* 0xffffffa800947947 */ /* 0x000fea000383ffff */
.L_x_57:
[----:B------:R-:W-:-:S07]  /*8830*/  MOV R0, UR5 ;  /* 0x0000000500007c02 */ /* 0x000fce0008000f00 */
.L_x_160:
[----:B-1----:R1:W3:Y:S02]  /*8840*/  SYNCS.PHASECHK.TRANS64.TRYWAIT P0, [R0+URZ], R3 ;  /* 0x00000003000075a7 */ /* 0x0022e400080011ff */
[----:B---3--:R-:W-:Y:S05]  /*8850*/  @!P0 NANOSLEEP.SYNCS 0x989680 ;  /* 0x009896800000895d */ /* 0x008fea0003900000 */
[----:B------:R-:W3:Y:S02]  /*8860*/  @!P0 SYNCS.PHASECHK.TRANS64 P0, [R0+URZ], R3 ;  /* 0x00000003000085a7 */ /* 0x000ee400080010ff */
[----:B---3--:R-:W-:Y:S05]  /*8870*/  @!P0 BRA `(.L_x_160) ;  /* 0xfffffffc00f08947 */ /* 0x008fea000383ffff */
[----:B------:R-:W-:Y:S05]  /*8880*/  BRA `(.L_x_161) ;  /* 0xffffffa800a07947 */ /* 0x000fea000383ffff */
.L_x_58:
[----:B------:R-:W-:-:S07]  /*8890*/  MOV R0, UR5 ;  /* 0x0000000500007c02 */ /* 0x000fce0008000f00 */
.L_x_162:
[----:B-1----:R1:W3:Y:S02]  /*88a0*/  SYNCS.PHASECHK.TRANS64.TRYWAIT P0, [R0+URZ], R3 ;  /* 0x00000003000075a7 */ /* 0x0022e400080011ff */
[----:B---3--:R-:W-:Y:S05]  /*88b0*/  @!P0 NANOSLEEP.SYNCS 0x989680 ;  /* 0x009896800000895d */ /* 0x008fea0003900000 */
[----:B------:R-:W3:Y:S02]  /*88c0*/  @!P0 SYNCS.PHASECHK.TRANS64 P0, [R0+URZ], R3 ;  /* 0x00000003000085a7 */ /* 0x000ee400080010ff */
[----:B---3--:R-:W-:Y:S05]  /*88d0*/  @!P0 BRA `(.L_x_162) ;  /* 0xfffffffc00f08947 */ /* 0x008fea000383ffff */
[----:B------:R-:W-:Y:S05]  /*88e0*/  BRA `(.L_x_163) ;  /* 0xffffffa800ac7947 */ /* 0x000fea000383ffff */
.L_x_59:
[----:B------:R-:W-:-:S07]  /*88f0*/  MOV R0, UR5 ;  /* 0x0000000500007c02 */ /* 0x000fce0008000f00 */
.L_x_164:
[----:B-1----:R1:W3:Y:S02]  /*8900*/  SYNCS.PHASECHK.TRANS64.TRYWAIT P0, [R0+URZ], R3 ;  /* 0x00000003000075a7 */ /* 0x0022e400080011ff */
[----:B---3--:R-:W-:Y:S05]  /*8910*/  @!P0 NANOSLEEP.SYNCS 0x989680 ;  /* 0x009896800000895d */ /* 0x008fea0003900000 */
[----:B------:R-:W3:Y:S02]  /*8920*/  @!P0 SYNCS.PHASECHK.TRANS64 P0, [R0+URZ], R3 ;  /* 0x00000003000085a7 */ /* 0x000ee400080010ff */
[----:B---3--:R-:W-:Y:S05]  /*8930*/  @!P0 BRA `(.L_x_164) ;  /* 0xfffffffc00f08947 */ /* 0x008fea000383ffff */
[----:B------:R-:W-:Y:S05]  /*8940*/  BRA `(.L_x_165) ;  /* 0xffffffa800b87947 */ /* 0x000fea000383ffff */
.L_x_60:
[----:B------:R-:W-:-:S07]  /*8950*/  MOV R0, UR5 ;  /* 0x0000000500007c02 */ /* 0x000fce0008000f00 */
.L_x_166:
[----:B-1----:R1:W3:Y:S02]  /*8960*/  SYNCS.PHASECHK.TRANS64.TRYWAIT P0, [R0+URZ], R3 ;  /* 0x00000003000075a7 */ /* 0x0022e400080011ff */
[----:B---3--:R-:W-:Y:S05]  /*8970*/  @!P0 NANOSLEEP.SYNCS 0x989680 ;  /* 0x009896800000895d */ /* 0x008fea0003900000 */
[----:B------:R-:W3:Y:S02]  /*8980*/  @!P0 SYNCS.PHASECHK.TRANS64 P0, [R0+URZ], R3 ;  /* 0x00000003000085a7 */ /* 0x000ee400080010ff */
[----:B---3--:R-:W-:Y:S05]  /*8990*/  @!P0 BRA `(.L_x_166) ;  /* 0xfffffffc00f08947 */ /* 0x008fea000383ffff */
[----:B------:R-:W-:Y:S05]  /*89a0*/  BRA `(.L_x_167) ;  /* 0xffffffa800c47947 */ /* 0x000fea000383ffff */
.L_x_61:
[----:B------:R-:W-:-:S07]  /*89b0*/  MOV R0, UR5 ;  /* 0x0000000500007c02 */ /* 0x000fce0008000f00 */
.L_x_168:
[----:B-1----:R1:W3:Y:S02]  /*89c0*/  SYNCS.PHASECHK.TRANS64.TRYWAIT P0, [R0+URZ], R3 ;  /* 0x00000003000075a7 */ /* 0x0022e400080011ff */
[----:B---3--:R-:W-:Y:S05]  /*89d0*/  @!P0 NANOSLEEP.SYNCS 0x989680 ;  /* 0x009896800000895d */ /* 0x008fea0003900000 */
[----:B------:R-:W3:Y:S02]  /*89e0*/  @!P0 SYNCS.PHASECHK.TRANS64 P0, [R0+URZ], R3 ;  /* 0x00000003000085a7 */ /* 0x000ee400080010ff */
[----:B---3--:R-:W-:Y:S05]  /*89f0*/  @!P0 BRA `(.L_x_168) ;  /* 0xfffffffc00f08947 */ /* 0x008fea000383ffff */
[----:B------:R-:W-:Y:S05]  /*8a00*/  BRA `(.L_x_169) ;  /* 0xffffffa800d07947 */ /* 0x000fea000383ffff */
.L_x_62:
[----:B------:R-:W-:-:S07]  /*8a10*/  MOV R0, UR5 ;  /* 0x0000000500007c02 */ /* 0x000fce0008000f00 */
.L_x_170:
[----:B-1----:R1:W3:Y:S02]  /*8a20*/  SYNCS.PHASECHK.TRANS64.TRYWAIT P0, [R0+URZ], R3 ;  /* 0x00000003000075a7 */ /* 0x0022e400080011ff */
[----:B---3--:R-:W-:Y:S05]  /*8a30*/  @!P0 NANOSLEEP.SYNCS 0x989680 ;  /* 0x009896800000895d */ /* 0x008fea0003900000 */
[----:B------:R-:W3:Y:S02]  /*8a40*/  @!P0 SYNCS.PHASECHK.TRANS64 P0, [R0+URZ], R3 ;  /* 0x00000003000085a7 */ /* 0x000ee400080010ff */
[----:B---3--:R-:W-:Y:S05]  /*8a50*/  @!P0 BRA `(.L_x_170) ;  /* 0xfffffffc00f08947 */ /* 0x008fea000383ffff */
[----:B------:R-:W-:Y:S05]  /*8a60*/  BRA `(.L_x_171) ;  /* 0xffffffa800dc7947 */ /* 0x000fea000383ffff */
.L_x_65:
[----:B--2---:R2:W3:Y:S02]  /*8a70*/  SYNCS.PHASECHK.TRANS64.TRYWAIT P0, [R2+URZ+0x1c0], R4 ;  /* 0x0001c004020075a7 */ /* 0x0044e400080011ff */
[----:B---3--:R-:W-:Y:S05]  /*8a80*/  @!P0 NANOSLEEP.SYNCS 0x989680 ;  /* 0x009896800000895d */ /* 0x008fea0003900000 */
[----:B------:R-:W3:Y:S02]  /*8a90*/  @!P0 SYNCS.PHASECHK.TRANS64 P0, [R2+URZ+0x1c0], R4 ;  /* 0x0001c004020085a7 */ /* 0x000ee400080010ff */
[----:B---3--:R-:W-:Y:S05]  /*8aa0*/  @!P0 BRA `(.L_x_65) ;  /* 0xfffffffc00f08947 */ /* 0x008fea000383ffff */
[----:B------:R-:W-:Y:S05]  /*8ab0*/  BRA `(.L_x_172) ;  /* 0xffffffac00407947 */ /* 0x000fea000383ffff */
.L_x_66:
[----:B------:R-:W-:-:S07]  /*8ac0*/  MOV R2, UR4 ;  /* 0x0000000400027c02 */ /* 0x000fce0008000f00 */
.L_x_173:
[----:B--2---:R2:W3:Y:S02]  /*8ad0*/  SYNCS.PHASECHK.TRANS64.TRYWAIT P0, [R2+URZ+0x170], R5 ;  /* 0x00017005020075a7 */ /* 0x0044e400080011ff */
[----:B---3--:R-:W-:Y:S05]  /*8ae0*/  @!P0 NANOSLEEP.SYNCS 0x989680 ;  /* 0x009896800000895d */ /* 0x008fea0003900000 */
[----:B------:R-:W3:Y:S02]  /*8af0*/  @!P0 SYNCS.PHASECHK.TRANS64 P0, [R2+URZ+0x170], R5 ;  /* 0x00017005020085a7 */ /* 0x000ee400080010ff */
[----:B---3--:R-:W-:Y:S05]  /*8b00*/  @!P0 BRA `(.L_x_173) ;  /* 0xfffffffc00f08947 */ /* 0x008fea000383ffff */
[----:B------:R-:W-:Y:S05]  /*8b10*/  BRA `(.L_x_174) ;  /* 0xffffffac00507947 */ /* 0x000fea000383ffff */
.L_x_67:
[----:B--2---:R2:W3:Y:S02]  /*8b20*/  SYNCS.PHASECHK.TRANS64.TRYWAIT P1, [R2+URZ+0x160], R4 ;  /* 0x00016004020075a7 */ /* 0x0044e400080211ff */
[----:B---3--:R-:W-:Y:S05]  /*8b30*/  @!P1 NANOSLEEP.SYNCS 0x989680 ;  /* 0x009896800000995d */ /* 0x008fea0003900000 */
[----:B------:R-:W3:Y:S02]  /*8b40*/  @!P1 SYNCS.PHASECHK.TRANS64 P1, [R2+URZ+0x160], R4 ;  /* 0x00016004020095a7 */ /* 0x000ee400080210ff */
[----:B---3--:R-:W-:Y:S05]  /*8b50*/  @!P1 BRA `(.L_x_67) ;  /* 0xfffffffc00f09947 */ /* 0x008fea000383ffff */
[----:B------:R-:W-:Y:S05]  /*8b60*/  BRA `(.L_x_175) ;  /* 0xffffffac00807947 */ /* 0x000fea000383ffff */
.L_x_70:
[----:B------:R-:W-:-:S07]  /*8b70*/  MOV R0, UR4 ;  /* 0x0000000400007c02 */ /* 0x000fce0008000f00 */
.L_x_176:
[----:B--2---:R2:W3:Y:S02]  /*8b80*/  SYNCS.PHASECHK.TRANS64.TRYWAIT P0, [R0+URZ+0x170], R2 ;  /* 0x00017002000075a7 */ /* 0x0044e400080011ff */
[----:B---3--:R-:W-:Y:S05]  /*8b90*/  @!P0 NANOSLEEP.SYNCS 0x989680 ;  /* 0x009896800000895d */ /* 0x008fea0003900000 */
[----:B------:R-:W3:Y:S02]  /*8ba0*/  @!P0 SYNCS.PHASECHK.TRANS64 P0, [R0+URZ+0x170], R2 ;  /* 0x00017002000085a7 */ /* 0x000ee400080010ff */
[----:B---3--:R-:W-:Y:S05]  /*8bb0*/  @!P0 BRA `(.L_x_176) ;  /* 0xfffffffc00f08947 */ /* 0x008fea000383ffff */
[----:B------:R-:W-:Y:S05]  /*8bc0*/  BRA `(.L_x_69) ;  /* 0xffffffac00d47947 */ /* 0x000fea000383ffff */
.L_x_79:
[----:B--2---:R-:W-:-:S04]  /*8bd0*/  MOV R5, UR5 ;  /* 0x0000000500057c02 */ /* 0x004fc80008000f00 */
[----:B------:R2:W3:Y:S03]  /*8be0*/  SYNCS.PHASECHK.TRANS64.TRYWAIT P0, [R5+URZ+0x8], R6 ;  /* 0x00000806050075a7 */ /* 0x0004e600080011ff */
[----:B---3--:R-:W-:Y:S05]  /*8bf0*/  @!P0 NANOSLEEP.SYNCS 0x989680 ;  /* 0x009896800000895d */ /* 0x008fea0003900000 */
[----:B------:R-:W3:Y:S02]  /*8c00*/  @!P0 SYNCS.PHASECHK.TRANS64 P0, [R5+URZ+0x8], R6 ;  /* 0x00000806050085a7 */ /* 0x000ee400080010ff */
[----:B---3--:R-:W-:Y:S05]  /*8c10*/  @!P0 BRA `(.L_x_79) ;  /* 0xfffffffc00ec8947 */ /* 0x008fea000383ffff */
[----:B------:R-:W-:Y:S05]  /*8c20*/  BRA `(.L_x_78) ;  /* 0xffffffb0008c7947 */ /* 0x000fea000383ffff */
.L_x_81:
[----:B------:R-:W-:Y:S01]  /*8c30*/  BSSY B0, `(.L_x_177) ;  /* 0x0000006000007945 */ /* 0x000fe20003800000 */
[----:B------:R-:W-:-:S07]  /*8c40*/  MOV R15, 0xffffffff ;  /* 0xffffffff000f7802 */ /* 0x000fce0000000f00 */
[----:B-12--5:R-:W-:Y:S05]  /*8c50*/  WARPSYNC.COLLECTIVE R15, `(.L_x_178) ;  /* 0x000000000f0c7348 */ /* 0x026fea0003c00000 */
[----:B------:R-:W-:Y:S02]  /*8c60*/  ELECT P6, UR79, PT ;  /* 0x00000000004f782f */ /* 0x000fe400038c0000 */
[----:B------:R-:W-:Y:S01]  /*8c70*/  MOV R14, UR79 ;  /* 0x0000004f000e7c02 */ /* 0x000fe20008000f00 */
[----:B-12--5:R-:W-:Y:S10]  /*8c80*/  ENDCOLLECTIVE ;  /* 0x000000000000791b */ /* 0x026ff40003800000 */
.L_x_178:
[----:B------:R-:W-:Y:S05]  /*8c90*/  BSYNC B0 ;  /* 0x0000000000007941 */ /* 0x000fea0003800000 */
.L_x_177:
[----:B------:R-:W-:Y:S01]  /*8ca0*/  PLOP3.LUT P0, PT, P6, PT, PT, 0x80, 0x8 ;  /* 0x000000000008781c */ /* 0x000fe2000370f070 */
[----:B------:R-:W-:-:S12]  /*8cb0*/  BRA `(.L_x_179) ;  /* 0xffffffb000b87947 */ /* 0x000fd8000383ffff */
.L_x_83:
[----:B--2---:R-:W-:-:S04]  /*8cc0*/  MOV R0, UR5 ;  /* 0x0000000500007c02 */ /* 0x004fc80008000f00 */
[----:B------:R2:W3:Y:S03]  /*8cd0*/  SYNCS.PHASECHK.TRANS64.TRYWAIT P0, [R0+URZ+0x8], R4 ;  /* 0x00000804000075a7 */ /* 0x0004e600080011ff */
[----:B---3--:R-:W-:Y:S05]  /*8ce0*/  @!P0 NANOSLEEP.SYNCS 0x989680 ;  /* 0x009896800000895d */ /* 0x008fea0003900000 */
[----:B------:R-:W3:Y:S02]  /*8cf0*/  @!P0 SYNCS.PHASECHK.TRANS64 P0, [R0+URZ+0x8], R4 ;  /* 0x00000804000085a7 */ /* 0x000ee400080010ff */
[----:B---3--:R-:W-:Y:S05]  /*8d00*/  @!P0 BRA `(.L_x_83) ;  /* 0xfffffffc00ec8947 */ /* 0x008fea000383ffff */
[----:B------:R-:W-:Y:S05]  /*8d10*/  BRA `(.L_x_82) ;  /* 0xffffffb000bc7947 */ /* 0x000fea000383ffff */
.L_x_84:
[----:B-1----:R1:W2:Y:S02]  /*8d20*/  SYNCS.PHASECHK.TRANS64.TRYWAIT P0, [R0+URZ+0x160], R4 ;  /* 0x00016004000075a7 */ /* 0x0022a400080011ff */
[----:B--2---:R-:W-:Y:S05]  /*8d30*/  @!P0 NANOSLEEP.SYNCS 0x989680 ;  /* 0x009896800000895d */ /* 0x004fea0003900000 */
[----:B------:R-:W2:Y:S02]  /*8d40*/  @!P0 SYNCS.PHASECHK.TRANS64 P0, [R0+URZ+0x160], R4 ;  /* 0x00016004000085a7 */ /* 0x000ea400080010ff */
[----:B--2---:R-:W-:Y:S05]  /*8d50*/  @!P0 BRA `(.L_x_84) ;  /* 0xfffffffc00f08947 */ /* 0x004fea000383ffff */
[----:B------:R-:W-:Y:S05]  /*8d60*/  BRA `(.L_x_180) ;  /* 0xffffffb400987947 */ /* 0x000fea000383ffff */
.L_x_86:
[----:B------:R-:W-:-:S07]  /*8d70*/  MOV R0, UR23 ;  /* 0x0000001700007c02 */ /* 0x000fce0008000f00 */
.L_x_181:
[----:B-1----:R1:W2:Y:S02]  /*8d80*/  SYNCS.PHASECHK.TRANS64.TRYWAIT P0, [R0+URZ+0x1a0], R4 ;  /* 0x0001a004000075a7 */ /* 0x0022a400080011ff */
[----:B--2---:R-:W-:Y:S05]  /*8d90*/  @!P0 NANOSLEEP.SYNCS 0x989680 ;  /* 0x009896800000895d */ /* 0x004fea0003900000 */
[----:B------:R-:W2:Y:S02]  /*8da0*/  @!P0 SYNCS.PHASECHK.TRANS64 P0, [R0+URZ+0x1a0], R4 ;  /* 0x0001a004000085a7 */ /* 0x000ea400080010ff */
[----:B--2---:R-:W-:Y:S05]  /*8db0*/  @!P0 BRA `(.L_x_181) ;  /* 0xfffffffc00f08947 */ /* 0x004fea000383ffff */
[----:B------:R-:W-:Y:S05]  /*8dc0*/  BRA `(.L_x_182) ;  /* 0xffffffb400e47947 */ /* 0x000fea000383ffff */
.L_x_89:
[----:B------:R-:W-:Y:S07]  /*8dd0*/  MOV R0, UR5 ;  /* 0x0000000500007c02 */ /* 0x000fee0008000f00 */
.L_x_183:
[----:B-1----:R1:W2:Y:S02]  /*8de0*/  SYNCS.PHASECHK.TRANS64.TRYWAIT P0, [R0+URZ], R4 ;  /* 0x00000004000075a7 */ /* 0x0022a400080011ff */
[----:B--2---:R-:W-:Y:S05]  /*8df0*/  @!P0 NANOSLEEP.SYNCS 0x989680 ;  /* 0x009896800000895d */ /* 0x004fea0003900000 */
[----:B------:R-:W2:Y:S02]  /*8e00*/  @!P0 SYNCS.PHASECHK.TRANS64 P0, [R0+URZ], R4 ;  /* 0x00000004000085a7 */ /* 0x000ea400080010ff */
[----:B--2---:R-:W-:Y:S05]  /*8e10*/  @!P0 BRA `(.L_x_183) ;  /* 0xfffffffc00f08947 */ /* 0x004fea000383ffff */
[----:B------:R-:W-:Y:S05]  /*8e20*/  BRA `(.L_x_88) ;  /* 0xffffffb400f87947 */ /* 0x000fea000383ffff */
.L_x_93:
[----:B-1----:R-:W-:-:S07]  /*8e30*/  MOV R0, UR4 ;  /* 0x0000000400007c02 */ /* 0x002fce0008000f00 */
.L_x_184:
[----:B-1----:R1:W2:Y:S02]  /*8e40*/  SYNCS.PHASECHK.TRANS64.TRYWAIT P0, [R0+URZ], R2 ;  /* 0x00000002000075a7 */ /* 0x0022a400080011ff */
[----:B--2---:R-:W-:Y:S05]  /*8e50*/  @!P0 NANOSLEEP.SYNCS 0x989680 ;  /* 0x009896800000895d */ /* 0x004fea0003900000 */
[----:B------:R-:W2:Y:S02]  /*8e60*/  @!P0 SYNCS.PHASECHK.TRANS64 P0, [R0+URZ], R2 ;  /* 0x00000002000085a7 */ /* 0x000ea400080010ff */
[----:B--2---:R-:W-:Y:S05]  /*8e70*/  @!P0 BRA `(.L_x_184) ;  /* 0xfffffffc00f08947 */ /* 0x004fea000383ffff */
[----:B------:R-:W-:Y:S05]  /*8e80*/  BRA `(.L_x_185) ;  /* 0xffffffb800c47947 */ /* 0x000fea000383ffff */
.L_x_94:
[----:B------:R-:W-:-:S07]  /*8e90*/  MOV R0, UR5 ;  /* 0x0000000500007c02 */ /* 0x000fce0008000f00 */
.L_x_186:
[----:B-1----:R1:W2:Y:S02]  /*8ea0*/  SYNCS.PHASECHK.TRANS64.TRYWAIT P0, [R0+URZ], R3 ;  /* 0x00000003000075a7 */ /* 0x0022a400080011ff */
[----:B--2---:R-:W-:Y:S05]  /*8eb0*/  @!P0 NANOSLEEP.SYNCS 0x989680 ;  /* 0x009896800000895d */ /* 0x004fea0003900000 */
[----:B------:R-:W2:Y:S02]  /*8ec0*/  @!P0 SYNCS.PHASECHK.TRANS64 P0, [R0+URZ], R3 ;  /* 0x00000003000085a7 */ /* 0x000ea400080010ff */
[----:B--2---:R-:W-:Y:S05]  /*8ed0*/  @!P0 BRA `(.L_x_186) ;  /* 0xfffffffc00f08947 */ /* 0x004fea000383ffff */
[----:B------:R-:W-:Y:S05]  /*8ee0*/  BRA `(.L_x_187) ;  /* 0xffffffb800d07947 */ /* 0x000fea000383ffff */
.L_x_95:
[----:B------:R-:W-:-:S07]  /*8ef0*/  MOV R0, UR5 ;  /* 0x0000000500007c02 */ /* 0x000fce0008000f00 */
.L_x_188:
[----:B-1----:R1:W2:Y:S02]  /*8f00*/  SYNCS.PHASECHK.TRANS64.TRYWAIT P0, [R0+URZ], R3 ;  /* 0x00000003000075a7 */ /* 0x0022a400080011ff */
[----:B--2---:R-:W-:Y:S05]  /*8f10*/  @!P0 NANOSLEEP.SYNCS 0x989680 ;  /* 0x009896800000895d */ /* 0x004fea0003900000 */
[----:B------:R-:W2:Y:S02]  /*8f20*/  @!P0 SYNCS.PHASECHK.TRANS64 P0, [R0+URZ], R3 ;  /* 0x00000003000085a7 */ /* 0x000ea400080010ff */
[----:B--2---:R-:W-:Y:S05]  /*8f30*/  @!P0 BRA `(.L_x_188) ;  /* 0xfffffffc00f08947 */ /* 0x004fea000383ffff */
[----:B------:R-:W-:Y:S05]  /*8f40*/  BRA `(.L_x_189) ;  /* 0xffffffb800dc7947 */ /* 0x000fea000383ffff */
.L_x_98:
[----:B------:R-:W-:-:S07]  /*8f50*/  MOV R0, UR17 ;  /* 0x0000001100007c02 */ /* 0x000fce0008000f00 */
.L_x_190:
[----:B-1----:R1:W2:Y:S02]  /*8f60*/  SYNCS.PHASECHK.TRANS64.TRYWAIT P1, [R0+URZ+0x1e0], R2 ;  /* 0x0001e002000075a7 */ /* 0x0022a400080211ff */
[----:B--2---:R-:W-:Y:S05]  /*8f70*/  @!P1 NANOSLEEP.SYNCS 0x989680 ;  /* 0x009896800000995d */ /* 0x004fea0003900000 */
[----:B------:R-:W2:Y:S02]  /*8f80*/  @!P1 SYNCS.PHASECHK.TRANS64 P1, [R0+URZ+0x1e0], R2 ;  /* 0x0001e002000095a7 */ /* 0x000ea400080210ff */
[----:B--2---:R-:W-:Y:S05]  /*8f90*/  @!P1 BRA `(.L_x_190) ;  /* 0xfffffffc00f09947 */ /* 0x004fea000383ffff */
[----:B------:R-:W-:Y:S05]  /*8fa0*/  BRA `(.L_x_191) ;  /* 0xffffffbc00287947 */ /* 0x000fea000383ffff */
.L_x_103:
[----:B-1----:R1:W3:Y:S02]  /*8fb0*/  SYNCS.PHASECHK.TRANS64.TRYWAIT P0, [R3+URZ+0x160], R0 ;  /* 0x00016000030075a7 */ /* 0x0022e400080011ff */
[----:B---3--:R-:W-:Y:S05]  /*8fc0*/  @!P0 NANOSLEEP.SYNCS 0x989680 ;  /* 0x009896800000895d */ /* 0x008fea0003900000 */
[----:B------:R-:W3:Y:S02]  /*8fd0*/  @!P0 SYNCS.PHASECHK.TRANS64 P0, [R3+URZ+0x160], R0 ;  /* 0x00016000030085a7 */ /* 0x000ee400080010ff */
[----:B---3--:R-:W-:Y:S05]  /*8fe0*/  @!P0 BRA `(.L_x_103) ;  /* 0xfffffffc00f08947 */ /* 0x008fea000383ffff */
[----:B------:R-:W-:Y:S05]  /*8ff0*/  BRA `(.L_x_192) ;  /* 0xffffffc000587947 */ /* 0x000fea000383ffff */
.L_x_106:
[----:B-1----:R-:W-:Y:S07]  /*9000*/  MOV R0, UR17 ;  /* 0x0000001100007c02 */ /* 0x002fee0008000f00 */
.L_x_193:
[----:B-1----:R1:W3:Y:S02]  /*9010*/  SYNCS.PHASECHK.TRANS64.TRYWAIT P1, [R0+URZ+0x158], R3 ;  /* 0x00015803000075a7 */ /* 0x0022e400080211ff */
[----:B---3--:R-:W-:Y:S05]  /*9020*/  @!P1 NANOSLEEP.SYNCS 0x989680 ;  /* 0x009896800000995d */ /* 0x008fea0003900000 */
[----:B------:R-:W3:Y:S02]  /*9030*/  @!P1 SYNCS.PHASECHK.TRANS64 P1, [R0+URZ+0x158], R3 ;  /* 0x00015803000095a7 */ /* 0x000ee400080210ff */
[----:B---3--:R-:W-:Y:S05]  /*9040*/  @!P1 BRA `(.L_x_193) ;  /* 0xfffffffc00f09947 */ /* 0x008fea000383ffff */
[----:B------:R-:W-:Y:S05]  /*9050*/  BRA `(.L_x_105) ;  /* 0xffffffc400cc7947 */ /* 0x000fea000383ffff */
.L_x_109:
[----:B-1----:R-:W-:Y:S07]  /*9060*/  MOV R0, UR17 ;  /* 0x0000001100007c02 */ /* 0x002fee0008000f00 */
.L_x_194:
[----:B-1----:R1:W3:Y:S02]  /*9070*/  SYNCS.PHASECHK.TRANS64.TRYWAIT P0, [R0+URZ+0x148], R2 ;  /* 0x00014802000075a7 */ /* 0x0022e400080011ff */
[----:B---3--:R-:W-:Y:S05]  /*9080*/  @!P0 NANOSLEEP.SYNCS 0x989680 ;  /* 0x009896800000895d */ /* 0x008fea0003900000 */
[----:B------:R-:W3:Y:S02]  /*9090*/  @!P0 SYNCS.PHASECHK.TRANS64 P0, [R0+URZ+0x148], R2 ;  /* 0x00014802000085a7 */ /* 0x000ee400080010ff */
[----:B---3--:R-:W-:Y:S05]  /*90a0*/  @!P0 BRA `(.L_x_194) ;  /* 0xfffffffc00f08947 */ /* 0x008fea000383ffff */
[----:B------:R-:W-:Y:S05]  /*90b0*/  BRA `(.L_x_195) ;  /* 0xffffffc800207947 */ /* 0x000fea000383ffff */
.L_x_112:
[----:B--2---:R2:W3:Y:S02]  /*90c0*/  SYNCS.PHASECHK.TRANS64.TRYWAIT P0, [R3+URZ+0x160], R0 ;  /* 0x00016000030075a7 */ /* 0x0044e400080011ff */
[----:B---3--:R-:W-:Y:S05]  /*90d0*/  @!P0 NANOSLEEP.SYNCS 0x989680 ;  /* 0x009896800000895d */ /* 0x008fea0003900000 */
[----:B------:R-:W3:Y:S02]  /*90e0*/  @!P0 SYNCS.PHASECHK.TRANS64 P0, [R3+URZ+0x160], R0 ;  /* 0x00016000030085a7 */ /* 0x000ee400080010ff */
[----:B---3--:R-:W-:Y:S05]  /*90f0*/  @!P0 BRA `(.L_x_112) ;  /* 0xfffffffc00f08947 */ /* 0x008fea000383ffff */
[----:B------:R-:W-:Y:S05]  /*9100*/  BRA `(.L_x_196) ;  /* 0xffffffcc00647947 */ /* 0x000fea000383ffff */
.L_x_123:
[----:B-1----:R-:W-:Y:S04]  /*9110*/  MOV R0, UR44 ;  /* 0x0000002c00007c02 */ /* 0x002fe80008000f00 */
[----:B------:R1:W2:Y:S03]  /*9120*/  SYNCS.PHASECHK.TRANS64.TRYWAIT P1, [R0+URZ+0x140], R3 ;  /* 0x00014003000075a7 */ /* 0x0002a600080211ff */
[----:B--2---:R-:W-:Y:S05]  /*9130*/  @!P1 NANOSLEEP.SYNCS 0x989680 ;  /* 0x009896800000995d */ /* 0x004fea0003900000 */
[----:B------:R-:W2:Y:S02]  /*9140*/  @!P1 SYNCS.PHASECHK.TRANS64 P1, [R0+URZ+0x140], R3 ;  /* 0x00014003000095a7 */ /* 0x000ea400080210ff */
[----:B--2---:R-:W-:Y:S05]  /*9150*/  @!P1 BRA `(.L_x_123) ;  /* 0xfffffffc00ec9947 */ /* 0x004fea000383ffff */
[----:B------:R-:W-:Y:S05]  /*9160*/  BRA `(.L_x_122) ;  /* 0xffffffd800b87947 */ /* 0x000fea000383ffff */
.L_x_125:
[----:B------:R1:W1:Y:S02]  /*9170*/  SYNCS.PHASECHK.TRANS64.TRYWAIT P1, [R143+URZ+0x180], R4 ;  /* 0x000180048f0075a7 */ /* 0x00026400080211ff */
[----:B-1----:R-:W-:Y:S05]  /*9180*/  @!P1 NANOSLEEP.SYNCS 0x989680 ;  /* 0x009896800000995d */ /* 0x002fea0003900000 */
[----:B------:R-:W1:Y:S02]  /*9190*/  @!P1 SYNCS.PHASECHK.TRANS64 P1, [R143+URZ+0x180], R4 ;  /* 0x000180048f0095a7 */ /* 0x000e6400080210ff */
[----:B-1----:R-:W-:Y:S05]  /*91a0*/  @!P1 BRA `(.L_x_125) ;  /* 0xfffffffc00f09947 */ /* 0x002fea000383ffff */
[----:B------:R-:W-:Y:S05]  /*91b0*/  BRA `(.L_x_124) ;  /* 0xffffffdc00007947 */ /* 0x000fea000383ffff */
        .weak           $__internal_0_$__cuda_sm10x_tcgen05_guardrail_trap_col_being_dealloced_not_returned_by_alloc
        .type           $__internal_0_$__cuda_sm10x_tcgen05_guardrail_trap_col_being_dealloced_not_returned_by_alloc,@function
        .size           $__internal_0_$__cuda_sm10x_tcgen05_guardrail_trap_col_being_dealloced_not_returned_by_alloc,($__internal_1_$__cuda_sm10x_tcgen05_guardrail_trap_phase_invalid_during_alloc - $__internal_0_$__cuda_sm10x_tcgen05_guardrail_trap_col_being_dealloced_not_returned_by_alloc)
$__internal_0_$__cuda_sm10x_tcgen05_guardrail_trap_col_being_dealloced_not_returned_by_alloc:
[----:B------:R-:W-:Y:S05]  /*91c0*/  BPT.TRAP 0x1 ;  /* 0x000000040000795c */ /* 0x000fea0000300000 */
[----:B------:R-:W-:-:S04]  /*91d0*/  HFMA2 R3, -RZ, RZ, 0, 0 ;  /* 0x00000000ff037431 */ /* 0x000fc800000001ff */
[----:B------:R-:W-:Y:S05]  /*91e0*/  RET.REL.NODEC R2 `(_ZN7cutlass13device_kernelINS_4gemm6kernel13GemmUniversalIN4cute5tupleIJiiiiEEENS1_10collective13CollectiveMmaINS1_35MainloopSm100TmaUmmaWarpSpecializedILi20ELi2ELi4ENS5_IJNS4_1CILi8EEENSA_ILi1EEESC_EEEEENS5_IJNSA_ILi256EEENSA_ILi64EEESG_EEENS_12float_e4m3_tENS5_IJlSC_lEEESI_SJ_NS4_8TiledMMAINS4_8MMA_AtomIJNS4_10MMA_TraitsINS4_25SM100_MMA_F8F6F4_2x1SM_SSEJSI_SI_fSF_SG_NS4_17integral_constantINS4_4UMMA5MajorELSQ_0EEESR_NSO_INSP_7ScaleInELSS_0EEEST_EEEEEENS4_6LayoutINS5_IJSC_SC_SC_EEENS5_IJNSA_ILi0EEESY_SY_EEEEENS5_IJNS4_10UnderscoreES11_S11_EEEEENS4_18SM100_TMA_2SM_LOADENS4_14ComposedLayoutINS4_7SwizzleILi2ELi4ELi3EEENS4_18smem_ptr_flag_bitsILi8EEENSW_INS5_IJSB_SG_EEENS5_IJSG_SC_EEEEEEEvNS4_8identityENS4_28SM100_TMA_2SM_LOAD_MULTICASTES1D_vS1E_EENS_8epilogue10collective18CollectiveEpilogueINS1H_23Sm100TmaWarpSpecializedILi1ELi1ELi64ELb0ELb0EEEJNS5_IJNSA_ILi128EEESG_SG_EEENS5_IJNSW_IS1M_SC_EENSW_ISG_SC_EEEEESI_SJ_SI_SJ_NS1H_6fusion15FusionCallbacksIS1L_NS1R_17LinearCombinationISI_fSI_fLNS_15FloatRoundStyleE2EEES1N_S1Q_JEEENS4_5SM1004TMEM4LOAD26SM100_TMEM_LOAD_32dp32b64xENS4_13SM90_TMA_LOADES1D_NS4_39AutoVectorizingCopyWithAssumedAlignmentILi128EEENS4_14SM90_TMA_STOREES1D_S23_S23_EEEvvEEEEvNT_6ParamsE) ;  /* 0xffffff6c02847950 */ /* 0x000fea0003c3ffff */
        .weak           $__internal_1_$__cuda_sm10x_tcgen05_guardrail_trap_phase_invalid_during_alloc
        .type           $__internal_1_$__cuda_sm10x_tcgen05_guardrail_trap_phase_invalid_during_alloc,@function
        .size           $__internal_1_$__cuda_sm10x_tcgen05_guardrail_trap_phase_invalid_during_alloc,($__internal_2_$__cuda_sm10x_tcgen05_guardrail_trap_unallocated_columns_being_dealloced - $__internal_1_$__cuda_sm10x_tcgen05_guardrail_trap_phase_invalid_during_alloc)
$__internal_1_$__cuda_sm10x_tcgen05_guardrail_trap_phase_invalid_during_alloc:
[----:B------:R-:W-:Y:S05]  /*91f0*/  BPT.TRAP 0x1 ;  /* 0x000000040000795c */ /* 0x000fea0000300000 */
[----:B------:R-:W-:-:S04]  /*9200*/  MOV R5, 0x0 ;  /* 0x0000000000057802 */ /* 0x000fc80000000f00 */
[----:B------:R-:W-:Y:S05]  /*9210*/  RET.REL.NODEC R4 `(_ZN7cutlass13device_kernelINS_4gemm6kernel13GemmUniversalIN4cute5tupleIJiiiiEEENS1_10collective13CollectiveMmaINS1_35MainloopSm100TmaUmmaWarpSpecializedILi20ELi2ELi4ENS5_IJNS4_1CILi8EEENSA_ILi1EEESC_EEEEENS5_IJNSA_ILi256EEENSA_ILi64EEESG_EEENS_12float_e4m3_tENS5_IJlSC_lEEESI_SJ_NS4_8TiledMMAINS4_8MMA_AtomIJNS4_10MMA_TraitsINS4_25SM100_MMA_F8F6F4_2x1SM_SSEJSI_SI_fSF_SG_NS4_17integral_constantINS4_4UMMA5MajorELSQ_0EEESR_NSO_INSP_7ScaleInELSS_0EEEST_EEEEEENS4_6LayoutINS5_IJSC_SC_SC_EEENS5_IJNSA_ILi0EEESY_SY_EEEEENS5_IJNS4_10UnderscoreES11_S11_EEEEENS4_18SM100_TMA_2SM_LOADENS4_14ComposedLayoutINS4_7SwizzleILi2ELi4ELi3EEENS4_18smem_ptr_flag_bitsILi8EEENSW_INS5_IJSB_SG_EEENS5_IJSG_SC_EEEEEEEvNS4_8identityENS4_28SM100_TMA_2SM_LOAD_MULTICASTES1D_vS1E_EENS_8epilogue10collective18CollectiveEpilogueINS1H_23Sm100TmaWarpSpecializedILi1ELi1ELi64ELb0ELb0EEEJNS5_IJNSA_ILi128EEESG_SG_EEENS5_IJNSW_IS1M_SC_EENSW_ISG_SC_EEEEESI_SJ_SI_SJ_NS1H_6fusion15FusionCallbacksIS1L_NS1R_17LinearCombinationISI_fSI_fLNS_15FloatRoundStyleE2EEES1N_S1Q_JEEENS4_5SM1004TMEM4LOAD26SM100_TMEM_LOAD_32dp32b64xENS4_13SM90_TMA_LOADES1D_NS4_39AutoVectorizingCopyWithAssumedAlignmentILi128EEENS4_14SM90_TMA_STOREES1D_S23_S23_EEEvvEEEEvNT_6ParamsE) ;  /* 0xffffff6c04787950 */ /* 0x000fea0003c3ffff */
        .weak           $__internal_2_$__cuda_sm10x_tcgen05_guardrail_trap_unallocated_columns_being_dealloced
        .type           $__internal_2_$__cuda_sm10x_tcgen05_guardrail_trap_unallocated_columns_being_dealloced,@function
        .size           $__internal_2_$__cuda_sm10x_tcgen05_guardrail_trap_unallocated_columns_being_dealloced,(.L_x_198 - $__internal_2_$__cuda_sm10x_tcgen05_guardrail_trap_unallocated_columns_being_dealloced)
$__internal_2_$__cuda_sm10x_tcgen05_guardrail_trap_unallocated_columns_being_dealloced:
[----:B------:R-:W-:Y:S05]  /*9220*/  BPT.TRAP 0x1 ;  /* 0x000000040000795c */ /* 0x000fea0000300000 */
[----:B------:R-:W-:-:S04]  /*9230*/  HFMA2 R3, -RZ, RZ, 0, 0 ;  /* 0x00000000ff037431 */ /* 0x000fc800000001ff */
[----:B------:R-:W-:Y:S05]  /*9240*/  RET.REL.NODEC R2 `(_ZN7cutlass13device_kernelINS_4gemm6kernel13GemmUniversalIN4cute5tupleIJiiiiEEENS1_10collective13CollectiveMmaINS1_35MainloopSm100TmaUmmaWarpSpecializedILi20ELi2ELi4ENS5_IJNS4_1CILi8EEENSA_ILi1EEESC_EEEEENS5_IJNSA_ILi256EEENSA_ILi64EEESG_EEENS_12float_e4m3_tENS5_IJlSC_lEEESI_SJ_NS4_8TiledMMAINS4_8MMA_AtomIJNS4_10MMA_TraitsINS4_25SM100_MMA_F8F6F4_2x1SM_SSEJSI_SI_fSF_SG_NS4_17integral_constantINS4_4UMMA5MajorELSQ_0EEESR_NSO_INSP_7ScaleInELSS_0EEEST_EEEEEENS4_6LayoutINS5_IJSC_SC_SC_EEENS5_IJNSA_ILi0EEESY_SY_EEEEENS5_IJNS4_10UnderscoreES11_S11_EEEEENS4_18SM100_TMA_2SM_LOADENS4_14ComposedLayoutINS4_7SwizzleILi2ELi4ELi3EEENS4_18smem_ptr_flag_bitsILi8EEENSW_INS5_IJSB_SG_EEENS5_IJSG_SC_EEEEEEEvNS4_8identityENS4_28SM100_TMA_2SM_LOAD_MULTICASTES1D_vS1E_EENS_8epilogue10collective18CollectiveEpilogueINS1H_23Sm100TmaWarpSpecializedILi1ELi1ELi64ELb0ELb0EEEJNS5_IJNSA_ILi128EEESG_SG_EEENS5_IJNSW_IS1M_SC_EENSW_ISG_SC_EEEEESI_SJ_SI_SJ_NS1H_6fusion15FusionCallbacksIS1L_NS1R_17LinearCombinationISI_fSI_fLNS_15FloatRoundStyleE2EEES1N_S1Q_JEEENS4_5SM1004TMEM4LOAD26SM100_TMEM_LOAD_32dp32b64xENS4_13SM90_TMA_LOADES1D_NS4_39AutoVectorizingCopyWithAssumedAlignmentILi128EEENS4_14SM90_TMA_STOREES1D_S23_S23_EEEvvEEEEvNT_6ParamsE) ;  /* 0xffffff6c026c7950 */ /* 0x000fea0003c3ffff */
.L_x_197:
[----:B------:R-:W-:-:S00]  /*9250*/  BRA `(.L_x_197) ;  /* 0xfffffffc00fc7947 */ /* 0x000fc0000383ffff */
[----:B------:R-:W-:-:S00]  /*9260*/  NOP ;  /* 0x0000000000007918 */ /* 0x000fc00000000000 */
        /* <DEDUP_REMOVED lines=9> */
.L_x_198:


//--------------------- .nv.global.init           --------------------------
	.section	.nv.global.init,"aw",@progbits
.nv.global.init:
	.type		$str$27,@object
	.size		$str$27,($str$28 - $str$27)
$str$27:
        /*0000*/ 	.byte	0x28, 0x61, 0x64, 0x64, 0x72, 0x65, 0x73, 0x73, 0x20, 0x26, 0x20, 0x6d, 0x61, 0x73, 0x6b, 0x29
        /*0010*/ 	.byte	0x20, 0x3d, 0x3d, 0x20, 0x30, 0x00
	.type		$str$28,@object
	.size		$str$28,($str$26 - $str$28)
$str$28:
        /*0016*/ 	.byte	0x2f, 0x74, 0x6d, 0x70, 0x2f, 0x63, 0x75, 0x74, 0x6c, 0x61, 0x73, 0x73, 0x5f, 0x73, 0x77, 0x65
        /*0026*/ 	.byte	0x65, 0x70, 0x5f, 0x73, 0x72, 0x63, 0x2f, 0x69, 0x6e, 0x63, 0x6c, 0x75, 0x64, 0x65, 0x2f, 0x63
        /*0036*/ 	.byte	0x75, 0x74, 0x65, 0x2f, 0x70, 0x6f, 0x69, 0x6e, 0x74, 0x65, 0x72, 0x5f, 0x66, 0x6c, 0x61, 0x67
        /*0046*/ 	.byte	0x67, 0x65, 0x64, 0x2e, 0x68, 0x70, 0x70, 0x00
	.type		$str$26,@object
	.size		$str$26,($str$25 - $str$26)
$str$26:
        /*004e*/ 	.byte	0x2f, 0x74, 0x6d, 0x70, 0x2f, 0x63, 0x75, 0x74, 0x6c, 0x61, 0x73, 0x73, 0x5f, 0x73, 0x77, 0x65
        /*005e*/ 	.byte	0x65, 0x70, 0x5f, 0x73, 0x72, 0x63, 0x2f, 0x69, 0x6e, 0x63, 0x6c, 0x75, 0x64, 0x65, 0x2f, 0x63
        /*006e*/ 	.byte	0x75, 0x74, 0x65, 0x2f, 0x61, 0x74, 0x6f, 0x6d, 0x2f, 0x63, 0x6f, 0x70, 0x79, 0x5f, 0x74, 0x72
        /*007e*/ 	.byte	0x61, 0x69, 0x74, 0x73, 0x5f, 0x73, 0x6d, 0x31, 0x30, 0x30, 0x2e, 0x68, 0x70, 0x70, 0x00
	.type		$str$25,@object
	.size		$str$25,(__unnamed_1 - $str$25)
$str$25:
        /*008d*/ 	.byte	0x28, 0x28, 0x75, 0x69, 0x6e, 0x74, 0x33, 0x32, 0x5f, 0x74, 0x28, 0x74, 0x68, 0x72, 0x65, 0x61
        /*009d*/ 	.byte	0x64, 0x49, 0x64, 0x78, 0x2e, 0x78, 0x29, 0x20, 0x2f, 0x20, 0x33, 0x32, 0x29, 0x20, 0x25, 0x20
        /*00ad*/ 	.byte	0x34, 0x29, 0x20, 0x3d, 0x3d, 0x20, 0x28, 0x28, 0x28, 0x74, 0x6d, 0x65, 0x6d, 0x5f, 0x61, 0x64
        /*00bd*/ 	.byte	0x64, 0x72, 0x20, 0x3e, 0x3e, 0x20, 0x31, 0x36, 0x29, 0x20, 0x2f, 0x20, 0x33, 0x32, 0x29, 0x20
        /*00cd*/ 	.byte	0x25, 0x20, 0x34, 0x29, 0x00
	.type		__unnamed_1,@object
	.size		__unnamed_1,(__unnamed_2 - __unnamed_1)
__unnamed_1:
        /*00d2*/ 	.byte	0x61, 0x75, 0x74, 0x6f, 0x20, 0x63, 0x75, 0x74, 0x65, 0x3a, 0x3a, 0x61, 0x73, 0x5f, 0x70, 0x6f
        /* <DEDUP_REMOVED lines=24> */
        /*0262*/ 	.byte	0x43, 0x3c, 0x38, 0x31, 0x39, 0x32, 0x3e, 0x3e, 0x3e, 0x3e, 0x5d, 0x00
	.type		__unnamed_2,@object
	.size		__unnamed_2,(.L_2 - __unnamed_2)
__unnamed_2:
        /* <DEDUP_REMOVED lines=42> */
        /*050e*/ 	.byte	0x3e, 0x3e, 0x3e, 0x3e, 0x5d, 0x00
.L_2:


//--------------------- .nv.shared._ZN7cutlass13device_kernelINS_4gemm6kernel13GemmUniversalIN4cute5tupleIJiiiiEEENS1_10collective13CollectiveMmaINS1_35MainloopSm100TmaUmmaWarpSpecializedILi20ELi2ELi4ENS5_IJNS4_1CILi8EEENSA_ILi1EEESC_EEEEENS5_IJNSA_ILi256EEENSA_ILi64EEESG_EEENS_12float_e4m3_tENS5_IJlSC_lEEESI_SJ_NS4_8TiledMMAINS4_8MMA_AtomIJNS4_10MMA_TraitsINS4_25SM100_MMA_F8F6F4_2x1SM_SSEJSI_SI_fSF_SG_NS4_17integral_constantINS4_4UMMA5MajorELSQ_0EEESR_NSO_INSP_7ScaleInELSS_0EEEST_EEEEEENS4_6LayoutINS5_IJSC_SC_SC_EEENS5_IJNSA_ILi0EEESY_SY_EEEEENS5_IJNS4_10UnderscoreES11_S11_EEEEENS4_18SM100_TMA_2SM_LOADENS4_14ComposedLayoutINS4_7SwizzleILi2ELi4ELi3EEENS4_18smem_ptr_flag_bitsILi8EEENSW_INS5_IJSB_SG_EEENS5_IJSG_SC_EEEEEEEvNS4_8identityENS4_28SM100_TMA_2SM_LOAD_MULTICASTES1D_vS1E_EENS_8epilogue10collective18CollectiveEpilogueINS1H_23Sm100TmaWarpSpecializedILi1ELi1ELi64ELb0ELb0EEEJNS5_IJNSA_ILi128EEESG_SG_EEENS5_IJNSW_IS1M_SC_EENSW_ISG_SC_EEEEESI_SJ_SI_SJ_NS1H_6fusion15FusionCallbacksIS1L_NS1R_17LinearCombinationISI_fSI_fLNS_15FloatRoundStyleE2EEES1N_S1Q_JEEENS4_5SM1004TMEM4LOAD26SM100_TMEM_LOAD_32dp32b64xENS4_13SM90_TMA_LOADES1D_NS4_39AutoVectorizingCopyWithAssumedAlignmentILi128EEENS4_14SM90_TMA_STOREES1D_S23_S23_EEEvvEEEEvNT_6ParamsE --------------------------
	.section	.nv.shared._ZN7cutlass13device_kernelINS_4gemm6kernel13GemmUniversalIN4cute5tupleIJiiiiEEENS1_10collective13CollectiveMmaINS1_35MainloopSm100TmaUmmaWarpSpecializedILi20ELi2ELi4ENS5_IJNS4_1CILi8EEENSA_ILi1EEESC_EEEEENS5_IJNSA_ILi256EEENSA_ILi64EEESG_EEENS_12float_e4m3_tENS5_IJlSC_lEEESI_SJ_NS4_8TiledMMAINS4_8MMA_AtomIJNS4_10MMA_TraitsINS4_25SM100_MMA_F8F6F4_2x1SM_SSEJSI_SI_fSF_SG_NS4_17integral_constantINS4_4UMMA5MajorELSQ_0EEESR_NSO_INSP_7ScaleInELSS_0EEEST_EEEEEENS4_6LayoutINS5_IJSC_SC_SC_EEENS5_IJNSA_ILi0EEESY_SY_EEEEENS5_IJNS4_10UnderscoreES11_S11_EEEEENS4_18SM100_TMA_2SM_LOADENS4_14ComposedLayoutINS4_7SwizzleILi2ELi4ELi3EEENS4_18smem_ptr_flag_bitsILi8EEENSW_INS5_IJSB_SG_EEENS5_IJSG_SC_EEEEEEEvNS4_8identityENS4_28SM100_TMA_2SM_LOAD_MULTICASTES1D_vS1E_EENS_8epilogue10collective18CollectiveEpilogueINS1H_23Sm100TmaWarpSpecializedILi1ELi1ELi64ELb0ELb0EEEJNS5_IJNSA_ILi128EEESG_SG_EEENS5_IJNSW_IS1M_SC_EENSW_ISG_SC_EEEEESI_SJ_SI_SJ_NS1H_6fusion15FusionCallbacksIS1L_NS1R_17LinearCombinationISI_fSI_fLNS_15FloatRoundStyleE2EEES1N_S1Q_JEEENS4_5SM1004TMEM4LOAD26SM100_TMEM_LOAD_32dp32b64xENS4_13SM90_TMA_LOADES1D_NS4_39AutoVectorizingCopyWithAssumedAlignmentILi128EEENS4_14SM90_TMA_STOREES1D_S23_S23_EEEvvEEEEvNT_6ParamsE,"aw",@nobits
	.sectionflags	@""
	.align	16
	.zero		1024


//--------------------- .nv.shared.reserved.0     --------------------------
	.section	.nv.shared.reserved.0,"aw",@nobits
	.weak		__nv_reservedSMEM_offset_0_alias
	.size		__nv_reservedSMEM_offset_0_alias, 0, 64
	.other		__nv_reservedSMEM_offset_0_alias,@"STO_CUDA_RESERVED_SHARED STV_DEFAULT"
__nv_reservedSMEM_offset_0_alias:
	.zero		0
.nv.shared.reserved.0:
	.zero		64
	.weak		__nv_reservedSMEM_tcgen05_partition
	.type		__nv_reservedSMEM_tcgen05_partition,@object
	.size		__nv_reservedSMEM_tcgen05_partition,(.L_0 - __nv_reservedSMEM_tcgen05_partition)
__nv_reservedSMEM_tcgen05_partition:
	.zero		32
.L_0:


//--------------------- .nv.global                --------------------------
	.section	.nv.global,"aw",@nobits
.nv.global:
	.type		_ZN40_INTERNAL_388fdcef_4_k_cu_b70ba7aa_190584cute1_E,@object
	.size		_ZN40_INTERNAL_388fdcef_4_k_cu_b70ba7aa_190584cute1_E,(_ZN40_INTERNAL_388fdcef_4_k_cu_b70ba7aa_190584cuda3std3__45__cpo6cbeginE - _ZN40_INTERNAL_388fdcef_4_k_cu_b70ba7aa_190584cute1_E)
_ZN40_INTERNAL_388fdcef_4_k_cu_b70ba7aa_190584cute1_E:
	.zero		1
	.type		_ZN40_INTERNAL_388fdcef_4_k_cu_b70ba7aa_190584cuda3std3__45__cpo6cbeginE,@object
	.size		_ZN40_INTERNAL_388fdcef_4_k_cu_b70ba7aa_190584cuda3std3__45__cpo6cbeginE,(_ZN40_INTERNAL_388fdcef_4_k_cu_b70ba7aa_190584cuda3std3__48in_placeE - _ZN40_INTERNAL_388fdcef_4_k_cu_b70ba7aa_190584cuda3std3__45__cpo6cbeginE)
_ZN40_INTERNAL_388fdcef_4_k_cu_b70ba7aa_190584cuda3std3__45__cpo6cbeginE:
	.zero		1
	.type		_ZN40_INTERNAL_388fdcef_4_k_cu_b70ba7aa_190584cuda3std3__48in_placeE,@object
	.size		_ZN40_INTERNAL_388fdcef_4_k_cu_b70ba7aa_190584cuda3std3__48in_placeE,(_ZN40_INTERNAL_388fdcef_4_k_cu_b70ba7aa_190584cuda3std6ranges3__45__cpo9iter_moveE - _ZN40_INTERNAL_388fdcef_4_k_cu_b70ba7aa_190584cuda3std3__48in_placeE)
_ZN40_INTERNAL_388fdcef_4_k_cu_b70ba7aa_190584cuda3std3__48in_placeE:
	.zero		1
	.type		_ZN40_INTERNAL_388fdcef_4_k_cu_b70ba7aa_190584cuda3std6ranges3__45__cpo9iter_moveE,@object
	.size		_ZN40_INTERNAL_388fdcef_4_k_cu_b70ba7aa_190584cuda3std6ranges3__45__cpo9iter_moveE,(_ZN40_INTERNAL_388fdcef_4_k_cu_b70ba7aa_190584cuda3std3__45__cpo5beginE - _ZN40_INTERNAL_388fdcef_4_k_cu_b70ba7aa_190584cuda3std6ranges3__45__cpo9iter_moveE)
_ZN40_INTERNAL_388fdcef_4_k_cu_b70ba7aa_190584cuda3std6ranges3__45__cpo9iter_moveE:
	.zero		1
	.type		_ZN40_INTERNAL_388fdcef_4_k_cu_b70ba7aa_190584cuda3std3__45__cpo5beginE,@object
	.size		_ZN40_INTERNAL_388fdcef_4_k_cu_b70ba7aa_190584cuda3std3__45__cpo5beginE,(_ZN40_INTERNAL_388fdcef_4_k_cu_b70ba7aa_190584cuda3std3__442_GLOBAL__N__388fdcef_4_k_cu_b70ba7aa_190586ignoreE - _ZN40_INTERNAL_388fdcef_4_k_cu_b70ba7aa_190584cuda3std3__45__cpo5beginE)
_ZN40_INTERNAL_388fdcef_4_k_cu_b70ba7aa_190584cuda3std3__45__cpo5beginE:
	.zero		1
	.type		_ZN40_INTERNAL_388fdcef_4_k_cu_b70ba7aa_190584cuda3std3__442_GLOBAL__N__388fdcef_4_k_cu_b70ba7aa_190586ignoreE,@object
	.size		_ZN40_INTERNAL_388fdcef_4_k_cu_b70ba7aa_190584cuda3std3__442_GLOBAL__N__388fdcef_4_k_cu_b70ba7aa_190586ignoreE,(_ZN40_INTERNAL_388fdcef_4_k_cu_b70ba7aa_190584cute7productE - _ZN40_INTERNAL_388fdcef_4_k_cu_b70ba7aa_190584cuda3std3__442_GLOBAL__N__388fdcef_4_k_cu_b70ba7aa_190586ignoreE)
_ZN40_INTERNAL_388fdcef_4_k_cu_b70ba7aa_190584cuda3std3__442_GLOBAL__N__388fdcef_4_k_cu_b70ba7aa_190586ignoreE:
	.zero		1
	.type		_ZN40_INTERNAL_388fdcef_4_k_cu_b70ba7aa_190584cute7productE,@object
	.size		_ZN40_INTERNAL_388fdcef_4_k_cu_b70ba7aa_190584cute7productE,(_ZN40_INTERNAL_388fdcef_4_k_cu_b70ba7aa_190584cuda3std3__45__cpo3endE - _ZN40_INTERNAL_388fdcef_4_k_cu_b70ba7aa_190584cute7productE)
_ZN40_INTERNAL_388fdcef_4_k_cu_b70ba7aa_190584cute7productE:
	.zero		1
	.type		_ZN40_INTERNAL_388fdcef_4_k_cu_b70ba7aa_190584cuda3std3__45__cpo3endE,@object
	.size		_ZN40_INTERNAL_388fdcef_4_k_cu_b70ba7aa_190584cuda3std3__45__cpo3endE,(_ZN40_INTERNAL_388fdcef_4_k_cu_b70ba7aa_190584cuda3std3__419piecewise_constructE - _ZN40_INTERNAL_388fdcef_4_k_cu_b70ba7aa_190584cuda3std3__45__cpo3endE)
_ZN40_INTERNAL_388fdcef_4_k_cu_b70ba7aa_190584cuda3std3__45__cpo3endE:
	.zero		1
	.type		_ZN40_INTERNAL_388fdcef_4_k_cu_b70ba7aa_190584cuda3std3__419piecewise_constructE,@object
	.size		_ZN40_INTERNAL_388fdcef_4_k_cu_b70ba7aa_190584cuda3std3__419piecewise_constructE,(_ZN40_INTERNAL_388fdcef_4_k_cu_b70ba7aa_190584cuda3std3__45__cpo4cendE - _ZN40_INTERNAL_388fdcef_4_k_cu_b70ba7aa_190584cuda3std3__419piecewise_constructE)
_ZN40_INTERNAL_388fdcef_4_k_cu_b70ba7aa_190584cuda3std3__419piecewise_constructE:
	.zero		1
	.type		_ZN40_INTERNAL_388fdcef_4_k_cu_b70ba7aa_190584cuda3std3__45__cpo4cendE,@object
	.size		_ZN40_INTERNAL_388fdcef_4_k_cu_b70ba7aa_190584cuda3std3__45__cpo4cendE,(_ZN40_INTERNAL_388fdcef_4_k_cu_b70ba7aa_190584cuda3std6ranges3__45__cpo4swapE - _ZN40_INTERNAL_388fdcef_4_k_cu_b70ba7aa_190584cuda3std3__45__cpo4cendE)
_ZN40_INTERNAL_388fdcef_4_k_cu_b70ba7aa_190584cuda3std3__45__cpo4cendE:
	.zero		1
	.type		_ZN40_INTERNAL_388fdcef_4_k_cu_b70ba7aa_190584cuda3std6ranges3__45__cpo4swapE,@object
	.size		_ZN40_INTERNAL_388fdcef_4_k_cu_b70ba7aa_190584cuda3std6ranges3__45__cpo4swapE,(.L_10 - _ZN40_INTERNAL_388fdcef_4_k_cu_b70ba7aa_190584cuda3std6ranges3__45__cpo4swapE)
_ZN40_INTERNAL_388fdcef_4_k_cu_b70ba7aa_190584cuda3std6ranges3__45__cpo4swapE:
	.zero		1
.L_10:


//--------------------- .nv.constant0._ZN7cutlass13device_kernelINS_4gemm6kernel13GemmUniversalIN4cute5tupleIJiiiiEEENS1_10collective13CollectiveMmaINS1_35MainloopSm100TmaUmmaWarpSpecializedILi20ELi2ELi4ENS5_IJNS4_1CILi8EEENSA_ILi1EEESC_EEEEENS5_IJNSA_ILi256EEENSA_ILi64EEESG_EEENS_12float_e4m3_tENS5_IJlSC_lEEESI_SJ_NS4_8TiledMMAINS4_8MMA_AtomIJNS4_10MMA_TraitsINS4_25SM100_MMA_F8F6F4_2x1SM_SSEJSI_SI_fSF_SG_NS4_17integral_constantINS4_4UMMA5MajorELSQ_0EEESR_NSO_INSP_7ScaleInELSS_0EEEST_EEEEEENS4_6LayoutINS5_IJSC_SC_SC_EEENS5_IJNSA_ILi0EEESY_SY_EEEEENS5_IJNS4_10UnderscoreES11_S11_EEEEENS4_18SM100_TMA_2SM_LOADENS4_14ComposedLayoutINS4_7SwizzleILi2ELi4ELi3EEENS4_18smem_ptr_flag_bitsILi8EEENSW_INS5_IJSB_SG_EEENS5_IJSG_SC_EEEEEEEvNS4_8identityENS4_28SM100_TMA_2SM_LOAD_MULTICASTES1D_vS1E_EENS_8epilogue10collective18CollectiveEpilogueINS1H_23Sm100TmaWarpSpecializedILi1ELi1ELi64ELb0ELb0EEEJNS5_IJNSA_ILi128EEESG_SG_EEENS5_IJNSW_IS1M_SC_EENSW_ISG_SC_EEEEESI_SJ_SI_SJ_NS1H_6fusion15FusionCallbacksIS1L_NS1R_17LinearCombinationISI_fSI_fLNS_15FloatRoundStyleE2EEES1N_S1Q_JEEENS4_5SM1004TMEM4LOAD26SM100_TMEM_LOAD_32dp32b64xENS4_13SM90_TMA_LOADES1D_NS4_39AutoVectorizingCopyWithAssumedAlignmentILi128EEENS4_14SM90_TMA_STOREES1D_S23_S23_EEEvvEEEEvNT_6ParamsE --------------------------
	.section	.nv.constant0._ZN7cutlass13device_kernelINS_4gemm6kernel13GemmUniversalIN4cute5tupleIJiiiiEEENS1_10collective13CollectiveMmaINS1_35MainloopSm100TmaUmmaWarpSpecializedILi20ELi2ELi4ENS5_IJNS4_1CILi8EEENSA_ILi1EEESC_EEEEENS5_IJNSA_ILi256EEENSA_ILi64EEESG_EEENS_12float_e4m3_tENS5_IJlSC_lEEESI_SJ_NS4_8TiledMMAINS4_8MMA_AtomIJNS4_10MMA_TraitsINS4_25SM100_MMA_F8F6F4_2x1SM_SSEJSI_SI_fSF_SG_NS4_17integral_constantINS4_4UMMA5MajorELSQ_0EEESR_NSO_INSP_7ScaleInELSS_0EEEST_EEEEEENS4_6LayoutINS5_IJSC_SC_SC_EEENS5_IJNSA_ILi0EEESY_SY_EEEEENS5_IJNS4_10UnderscoreES11_S11_EEEEENS4_18SM100_TMA_2SM_LOADENS4_14ComposedLayoutINS4_7SwizzleILi2ELi4ELi3EEENS4_18smem_ptr_flag_bitsILi8EEENSW_INS5_IJSB_SG_EEENS5_IJSG_SC_EEEEEEEvNS4_8identityENS4_28SM100_TMA_2SM_LOAD_MULTICASTES1D_vS1E_EENS_8epilogue10collective18CollectiveEpilogueINS1H_23Sm100TmaWarpSpecializedILi1ELi1ELi64ELb0ELb0EEEJNS5_IJNSA_ILi128EEESG_SG_EEENS5_IJNSW_IS1M_SC_EENSW_ISG_SC_EEEEESI_SJ_SI_SJ_NS1H_6fusion15FusionCallbacksIS1L_NS1R_17LinearCombinationISI_fSI_fLNS_15FloatRoundStyleE2EEES1N_S1Q_JEEENS4_5SM1004TMEM4LOAD26SM100_TMEM_LOAD_32dp32b64xENS4_13SM90_TMA_LOADES1D_NS4_39AutoVectorizingCopyWithAssumedAlignmentILi128EEENS4_14SM90_TMA_STOREES1D_S23_S23_EEEvvEEEEvNT_6ParamsE,"a",@progbits
	.sectionflags	@""
	.align	4
.nv.constant0._ZN7cutlass13device_kernelINS_4gemm6kernel13GemmUniversalIN4cute5tupleIJiiiiEEENS1_10collective13CollectiveMmaINS1_35MainloopSm100TmaUmmaWarpSpecializedILi20ELi2ELi4ENS5_IJNS4_1CILi8EEENSA_ILi1EEESC_EEEEENS5_IJNSA_ILi256EEENSA_ILi64EEESG_EEENS_12float_e4m3_tENS5_IJlSC_lEEESI_SJ_NS4_8TiledMMAINS4_8MMA_AtomIJNS4_10MMA_TraitsINS4_25SM100_MMA_F8F6F4_2x1SM_SSEJSI_SI_fSF_SG_NS4_17integral_constantINS4_4UMMA5MajorELSQ_0EEESR_NSO_INSP_7ScaleInELSS_0EEEST_EEEEEENS4_6LayoutINS5_IJSC_SC_SC_EEENS5_IJNSA_ILi0EEESY_SY_EEEEENS5_IJNS4_10UnderscoreES11_S11_EEEEENS4_18SM100_TMA_2SM_LOADENS4_14ComposedLayoutINS4_7SwizzleILi2ELi4ELi3EEENS4_18smem_ptr_flag_bitsILi8EEENSW_INS5_IJSB_SG_EEENS5_IJSG_SC_EEEEEEEvNS4_8identityENS4_28SM100_TMA_2SM_LOAD_MULTICASTES1D_vS1E_EENS_8epilogue10collective18CollectiveEpilogueINS1H_23Sm100TmaWarpSpecializedILi1ELi1ELi64ELb0ELb0EEEJNS5_IJNSA_ILi128EEESG_SG_EEENS5_IJNSW_IS1M_SC_EENSW_ISG_SC_EEEEESI_SJ_SI_SJ_NS1H_6fusion15FusionCallbacksIS1L_NS1R_17LinearCombinationISI_fSI_fLNS_15FloatRoundStyleE2EEES1N_S1Q_JEEENS4_5SM1004TMEM4LOAD26SM100_TMEM_LOAD_32dp32b64xENS4_13SM90_TMA_LOADES1D_NS4_39AutoVectorizingCopyWithAssumedAlignmentILi128EEENS4_14SM90_TMA_STOREES1D_S23_S23_EEEvvEEEEvNT_6ParamsE:
	.zero		2944


//--------------------- SYMBOLS --------------------------

	.type		.nv.reservedSmem.offset0,@object
	.size		.nv.reservedSmem.offset0,0x4
	.type		.nv.reservedSmem.cap,@object
	.size		.nv.reservedSmem.cap,0x4
	.type		__assertfail,@function
